	.target	sm_90a

	.elftype	@"ET_EXEC"


//--------------------- .note.nv.tkinfo           --------------------------
	.section	.note.nv.tkinfo,"",@"SHT_NOTE"
	.sectionflags	@"SHF_NOTE_NV_TKINFO"
	.tkinfo
        /*0018*/ 	.word	0x00000002
        /*0030*/ 	.string	""
        /*0030*/ 	.string	"ptxas"
        /*0030*/ 	.string	"Cuda compilation tools, release 13.0, V13.0.88"
        /*0030*/ 	.string	"Build cuda_13.0.r13.0/compiler.36424714_0"
        /*0030*/ 	.string	"-arch sm_90a -m 64 "



//--------------------- .note.nv.cuinfo           --------------------------
	.section	.note.nv.cuinfo,"",@"SHT_NOTE"
	.sectionflags	@"SHF_NOTE_NV_CUINFO"
        /*0018*/ 	.short	0x0002
        /*001a*/ 	.short	0x005a
        /*001c*/ 	.short	0x0082
	.zero		2


//--------------------- .nv.info                  --------------------------
	.section	.nv.info,"",@"SHT_CUDA_INFO"
	.align	4


	//----- nvinfo : EIATTR_REGCOUNT
	.align		4
        /*0000*/ 	.byte	0x04, 0x2f
        /*0002*/ 	.short	(.L_15 - .L_14)
	.align		4
.L_14:
        /*0004*/ 	.word	index@(_ZN7cutlass13device_kernelINS_4gemm6kernel13GemmUniversalIN4cute5tupleIJiiiiEEENS1_10collective13CollectiveMmaINS1_34MainloopSm90TmaGmmaWarpSpecializedILi5ENS5_IJNS4_1CILi1EEENSA_ILi2EEESB_EEENS1_32KernelTmaWarpSpecializedPingpongEEENS5_IJNSA_ILi64EEENSA_ILi128EEESH_EEEaNS5_IJlSB_lEEEaSJ_NS4_8TiledMMAINS4_8MMA_AtomIJNS4_4SM904GMMA27MMA_64x128x32_S32S8S8_SS_TNEEEENS4_6LayoutINS5_IJSB_SB_SB_EEENS5_IJNSA_ILi0EEESS_SS_EEEEENS5_IJNS4_10UnderscoreESV_SV_EEEEENS4_23SM90_TMA_LOAD_MULTICASTENS4_14ComposedLayoutINS4_7SwizzleILi3ELi4ELi3EEENS4_18smem_ptr_flag_bitsILi8EEENSQ_INS5_IJNSA_ILi8EEESH_EEENS5_IJSH_SB_EEEEEEEvNS4_8identityENS4_13SM90_TMA_LOADES18_vS19_EENS_8epilogue10collective6detail29Sm90TmaWarpSpecializedAdapterINS1D_15DefaultEpilogueIaSJ_SJ_NS1C_6thread17LinearCombinationIaLi1EiiLNS1H_9ScaleType4KindE0ELNS_15FloatRoundStyleE2EaEENS1_15EpilogueDefaultEEEEEvvEEEEvNT_6ParamsE)
        /*0008*/ 	.word	0x000000a8


	//----- nvinfo : EIATTR_FRAME_SIZE
	.align		4
.L_15:
        /*000c*/ 	.byte	0x04, 0x11
        /*000e*/ 	.short	(.L_17 - .L_16)
	.align		4
.L_16:
        /*0010*/ 	.word	index@(_ZN7cutlass13device_kernelINS_4gemm6kernel13GemmUniversalIN4cute5tupleIJiiiiEEENS1_10collective13CollectiveMmaINS1_34MainloopSm90TmaGmmaWarpSpecializedILi5ENS5_IJNS4_1CILi1EEENSA_ILi2EEESB_EEENS1_32KernelTmaWarpSpecializedPingpongEEENS5_IJNSA_ILi64EEENSA_ILi128EEESH_EEEaNS5_IJlSB_lEEEaSJ_NS4_8TiledMMAINS4_8MMA_AtomIJNS4_4SM904GMMA27MMA_64x128x32_S32S8S8_SS_TNEEEENS4_6LayoutINS5_IJSB_SB_SB_EEENS5_IJNSA_ILi0EEESS_SS_EEEEENS5_IJNS4_10UnderscoreESV_SV_EEEEENS4_23SM90_TMA_LOAD_MULTICASTENS4_14ComposedLayoutINS4_7SwizzleILi3ELi4ELi3EEENS4_18smem_ptr_flag_bitsILi8EEENSQ_INS5_IJNSA_ILi8EEESH_EEENS5_IJSH_SB_EEEEEEEvNS4_8identityENS4_13SM90_TMA_LOADES18_vS19_EENS_8epilogue10collective6detail29Sm90TmaWarpSpecializedAdapterINS1D_15DefaultEpilogueIaSJ_SJ_NS1C_6thread17LinearCombinationIaLi1EiiLNS1H_9ScaleType4KindE0ELNS_15FloatRoundStyleE2EaEENS1_15EpilogueDefaultEEEEEvvEEEEvNT_6ParamsE)
        /*0014*/ 	.word	0x00000008


	//----- nvinfo : EIATTR_MIN_STACK_SIZE
	.align		4
.L_17:
        /*0018*/ 	.byte	0x04, 0x12
        /*001a*/ 	.short	(.L_19 - .L_18)
	.align		4
.L_18:
        /*001c*/ 	.word	index@(_ZN7cutlass13device_kernelINS_4gemm6kernel13GemmUniversalIN4cute5tupleIJiiiiEEENS1_10collective13CollectiveMmaINS1_34MainloopSm90TmaGmmaWarpSpecializedILi5ENS5_IJNS4_1CILi1EEENSA_ILi2EEESB_EEENS1_32KernelTmaWarpSpecializedPingpongEEENS5_IJNSA_ILi64EEENSA_ILi128EEESH_EEEaNS5_IJlSB_lEEEaSJ_NS4_8TiledMMAINS4_8MMA_AtomIJNS4_4SM904GMMA27MMA_64x128x32_S32S8S8_SS_TNEEEENS4_6LayoutINS5_IJSB_SB_SB_EEENS5_IJNSA_ILi0EEESS_SS_EEEEENS5_IJNS4_10UnderscoreESV_SV_EEEEENS4_23SM90_TMA_LOAD_MULTICASTENS4_14ComposedLayoutINS4_7SwizzleILi3ELi4ELi3EEENS4_18smem_ptr_flag_bitsILi8EEENSQ_INS5_IJNSA_ILi8EEESH_EEENS5_IJSH_SB_EEEEEEEvNS4_8identityENS4_13SM90_TMA_LOADES18_vS19_EENS_8epilogue10collective6detail29Sm90TmaWarpSpecializedAdapterINS1D_15DefaultEpilogueIaSJ_SJ_NS1C_6thread17LinearCombinationIaLi1EiiLNS1H_9ScaleType4KindE0ELNS_15FloatRoundStyleE2EaEENS1_15EpilogueDefaultEEEEEvvEEEEvNT_6ParamsE)
        /*0020*/ 	.word	0x00000008
.L_19:


//--------------------- .nv.compat                --------------------------
	.section	.nv.compat,"",@"SHT_CUDA_COMPAT_INFO"
	.align	4
        /*0000*/ 	.byte	0x02, 0x09, 0x01, 0x00, 0x02, 0x02, 0x04, 0x00, 0x02, 0x05, 0x05, 0x00, 0x03, 0x07, 0x01, 0x01
        /*0010*/ 	.byte	0x02, 0x03, 0x01, 0x00, 0x02, 0x06, 0x01, 0x00, 0x04, 0x0b, 0x08, 0x00, 0x00, 0x00, 0x00, 0x00
        /*0020*/ 	.byte	0x00, 0x00, 0x00, 0x00


//--------------------- .nv.info._ZN7cutlass13device_kernelINS_4gemm6kernel13GemmUniversalIN4cute5tupleIJiiiiEEENS1_10collective13CollectiveMmaINS1_34MainloopSm90TmaGmmaWarpSpecializedILi5ENS5_IJNS4_1CILi1EEENSA_ILi2EEESB_EEENS1_32KernelTmaWarpSpecializedPingpongEEENS5_IJNSA_ILi64EEENSA_ILi128EEESH_EEEaNS5_IJlSB_lEEEaSJ_NS4_8TiledMMAINS4_8MMA_AtomIJNS4_4SM904GMMA27MMA_64x128x32_S32S8S8_SS_TNEEEENS4_6LayoutINS5_IJSB_SB_SB_EEENS5_IJNSA_ILi0EEESS_SS_EEEEENS5_IJNS4_10UnderscoreESV_SV_EEEEENS4_23SM90_TMA_LOAD_MULTICASTENS4_14ComposedLayoutINS4_7SwizzleILi3ELi4ELi3EEENS4_18smem_ptr_flag_bitsILi8EEENSQ_INS5_IJNSA_ILi8EEESH_EEENS5_IJSH_SB_EEEEEEEvNS4_8identityENS4_13SM90_TMA_LOADES18_vS19_EENS_8epilogue10collective6detail29Sm90TmaWarpSpecializedAdapterINS1D_15DefaultEpilogueIaSJ_SJ_NS1C_6thread17LinearCombinationIaLi1EiiLNS1H_9ScaleType4KindE0ELNS_15FloatRoundStyleE2EaEENS1_15EpilogueDefaultEEEEEvvEEEEvNT_6ParamsE --------------------------
	.section	.nv.info._ZN7cutlass13device_kernelINS_4gemm6kernel13GemmUniversalIN4cute5tupleIJiiiiEEENS1_10collective13CollectiveMmaINS1_34MainloopSm90TmaGmmaWarpSpecializedILi5ENS5_IJNS4_1CILi1EEENSA_ILi2EEESB_EEENS1_32KernelTmaWarpSpecializedPingpongEEENS5_IJNSA_ILi64EEENSA_ILi128EEESH_EEEaNS5_IJlSB_lEEEaSJ_NS4_8TiledMMAINS4_8MMA_AtomIJNS4_4SM904GMMA27MMA_64x128x32_S32S8S8_SS_TNEEEENS4_6LayoutINS5_IJSB_SB_SB_EEENS5_IJNSA_ILi0EEESS_SS_EEEEENS5_IJNS4_10UnderscoreESV_SV_EEEEENS4_23SM90_TMA_LOAD_MULTICASTENS4_14ComposedLayoutINS4_7SwizzleILi3ELi4ELi3EEENS4_18smem_ptr_flag_bitsILi8EEENSQ_INS5_IJNSA_ILi8EEESH_EEENS5_IJSH_SB_EEEEEEEvNS4_8identityENS4_13SM90_TMA_LOADES18_vS19_EENS_8epilogue10collective6detail29Sm90TmaWarpSpecializedAdapterINS1D_15DefaultEpilogueIaSJ_SJ_NS1C_6thread17LinearCombinationIaLi1EiiLNS1H_9ScaleType4KindE0ELNS_15FloatRoundStyleE2EaEENS1_15EpilogueDefaultEEEEEvvEEEEvNT_6ParamsE,"",@"SHT_CUDA_INFO"
	.sectionflags	@""
	.align	4


	//----- nvinfo : EIATTR_CUDA_API_VERSION
	.align		4
        /*0000*/ 	.byte	0x04, 0x37
        /*0002*/ 	.short	(.L_21 - .L_20)
.L_20:
        /*0004*/ 	.word	0x00000082


	//----- nvinfo : EIATTR_KPARAM_INFO
	.align		4
.L_21:
        /*0008*/ 	.byte	0x04, 0x17
        /*000a*/ 	.short	(.L_23 - .L_22)
.L_22:
        /*000c*/ 	.word	0x00000000
        /*0010*/ 	.short	0x0000
        /*0012*/ 	.short	0x0070
        /*0014*/ 	.byte	0x00, 0xf0, 0x01, 0x10


	//----- nvinfo : EIATTR_SPARSE_MMA_MASK
	.align		4
.L_23:
        /*0018*/ 	.byte	0x03, 0x50
        /*001a*/ 	.short	0x0000


	//----- nvinfo : EIATTR_MAXREG_COUNT
	.align		4
        /*001c*/ 	.byte	0x03, 0x1b
        /*001e*/ 	.short	0x00a8


	//----- nvinfo : EIATTR_NUM_BARRIERS
	.align		4
        /*0020*/ 	.byte	0x02, 0x4c
        /*0022*/ 	.byte	0x01
	.zero		1


	//----- nvinfo : EIATTR_EXTERNS
	.align		4
        /*0024*/ 	.byte	0x04, 0x0f
        /*0026*/ 	.short	(.L_25 - .L_24)


	//   ....[0]....
	.align		4
.L_24:
        /*0028*/ 	.word	index@(__assertfail)


	//----- nvinfo : EIATTR_ANNOTATIONS
	.align		4
.L_25:
        /*002c*/ 	.byte	0x04, 0x55
        /*002e*/ 	.short	(.L_27 - .L_26)


	//   ....[0]....
.L_26:
        /*0030*/ 	.word	0x00000001
        /*0034*/ 	.byte	0x60, 0x0d, 0x00, 0x00, 0x01, 0x00, 0x00, 0x00, 0x00, 0x14, 0x00, 0x00, 0x01, 0x00, 0x00, 0x00
        /*0044*/ 	.byte	0xc0, 0x55, 0x00, 0x00, 0x01, 0x00, 0x00, 0x00, 0xf0, 0x61, 0x00, 0x00


	//----- nvinfo : EIATTR_MERCURY_ISA_VERSION
	.align		4
.L_27:
        /*0050*/ 	.byte	0x03, 0x5f
        /*0052*/ 	.short	0x0101


	//----- nvinfo : EIATTR_INT_WARP_WIDE_INSTR_OFFSETS
	.align		4
        /*0054*/ 	.byte	0x04, 0x31
        /*0056*/ 	.short	(.L_29 - .L_28)


	//   ....[0]....
.L_28:
        /*0058*/ 	.word	0x000004f0


	//   ....[1]....
        /*005c*/ 	.word	0x00000530


	//   ....[2]....
        /*0060*/ 	.word	0x000005b0


	//   ....[3]....
        /*0064*/ 	.word	0x00000610


	//   ....[4]....
        /*0068*/ 	.word	0x000006c0


	//   ....[5]....
        /*006c*/ 	.word	0x000006d0


	//   ....[6]....
        /*0070*/ 	.word	0x00000740


	//   ....[7]....
        /*0074*/ 	.word	0x00000790


	//   ....[8]....
        /*0078*/ 	.word	0x00002090


	//----- nvinfo : EIATTR_COOP_GROUP_MASK_REGIDS
	.align		4
.L_29:
        /*007c*/ 	.byte	0x04, 0x29
        /*007e*/ 	.short	(.L_31 - .L_30)


	//   ....[0]....
.L_30:
        /*0080*/ 	.word	0xffffffff


	//   ....[1]....
        /*0084*/ 	.word	0xffffffff


	//   ....[2]....
        /*0088*/ 	.word	0xffffffff


	//   ....[3]....
        /*008c*/ 	.word	0xffffffff


	//   ....[4]....
        /*0090*/ 	.word	0xffffffff


	//   ....[5]....
        /*0094*/ 	.word	0xffffffff


	//   ....[6]....
        /*0098*/ 	.word	0xffffffff


	//----- nvinfo : EIATTR_COOP_GROUP_INSTR_OFFSETS
	.align		4
.L_31:
        /*009c*/ 	.byte	0x04, 0x28
        /*009e*/ 	.short	(.L_33 - .L_32)


	//   ....[0]....
.L_32:
        /*00a0*/ 	.word	0x00000070


	//   ....[1]....
        /*00a4*/ 	.word	0x00000080


	//   ....[2]....
        /*00a8*/ 	.word	0x00000140


	//   ....[3]....
        /*00ac*/ 	.word	0x00000310


	//   ....[4]....
        /*00b0*/ 	.word	0x00000350


	//   ....[5]....
        /*00b4*/ 	.word	0x000003f0


	//   ....[6]....
        /*00b8*/ 	.word	0x00000910


	//----- nvinfo : EIATTR_REG_RECONFIG
	.align		4
.L_33:
        /*00bc*/ 	.byte	0x01, 0x54
	.zero		2


	//----- nvinfo : EIATTR_SYSCALL_OFFSETS
	.align		4
        /*00c0*/ 	.byte	0x04, 0x46
        /*00c2*/ 	.short	(.L_35 - .L_34)


	//   ....[0]....
.L_34:
        /*00c4*/ 	.word	0x00001830


	//----- nvinfo : EIATTR_MBARRIER_INSTR_OFFSETS
	.align		4
.L_35:
        /*00c8*/ 	.byte	0x04, 0x39
        /*00ca*/ 	.short	(.L_37 - .L_36)


	//   ....[0]....
.L_36:
        /*00cc*/ 	.word	0x00000250
        /*00d0*/ 	.word	0x000000ff
        /*00d4*/ 	.word	0x00000000
        /*00d8*/ 	.short	0x0100
        /*00da*/ 	.byte	0x08
	.zero		1


	//   ....[1]....
        /*00dc*/ 	.word	0x00000260
        /*00e0*/ 	.word	0x000000ff
        /*00e4*/ 	.word	0x00000028
        /*00e8*/ 	.short	0x0100
        /*00ea*/ 	.byte	0x08
	.zero		1


	//   ....[2]....
        /*00ec*/ 	.word	0x00000270
        /*00f0*/ 	.word	0x000000ff
        /*00f4*/ 	.word	0x00000008
        /*00f8*/ 	.short	0x0100
        /*00fa*/ 	.byte	0x08
	.zero		1


	//   ....[3]....
        /*00fc*/ 	.word	0x00000280
        /*0100*/ 	.word	0x000000ff
        /*0104*/ 	.word	0x00000030
        /*0108*/ 	.short	0x0100
        /*010a*/ 	.byte	0x08
	.zero		1


	//   ....[4]....
        /*010c*/ 	.word	0x00000290
        /*0110*/ 	.word	0x000000ff
        /*0114*/ 	.word	0x00000010
        /*0118*/ 	.short	0x0100
        /*011a*/ 	.byte	0x08
	.zero		1


	//   ....[5]....
        /*011c*/ 	.word	0x000002a0
        /*0120*/ 	.word	0x000000ff
        /*0124*/ 	.word	0x00000038
        /*0128*/ 	.short	0x0100
        /*012a*/ 	.byte	0x08
	.zero		1


	//   ....[6]....
        /*012c*/ 	.word	0x000002b0
        /*0130*/ 	.word	0x000000ff
        /*0134*/ 	.word	0x00000018
        /*0138*/ 	.short	0x0100
        /*013a*/ 	.byte	0x08
	.zero		1


	//   ....[7]....
        /*013c*/ 	.word	0x000002c0
        /*0140*/ 	.word	0x000000ff
        /*0144*/ 	.word	0x00000040
        /*0148*/ 	.short	0x0100
        /*014a*/ 	.byte	0x08
	.zero		1


	//   ....[8]....
        /*014c*/ 	.word	0x000002d0
        /*0150*/ 	.word	0x000000ff
        /*0154*/ 	.word	0x00000020
        /*0158*/ 	.short	0x0100
        /*015a*/ 	.byte	0x08
	.zero		1


	//   ....[9]....
        /*015c*/ 	.word	0x000002e0
        /*0160*/ 	.word	0x000000ff
        /*0164*/ 	.word	0x00000048
        /*0168*/ 	.short	0x0100
        /*016a*/ 	.byte	0x08
	.zero		1


	//   ....[10]....
        /*016c*/ 	.word	0x000007c0
        /*0170*/ 	.word	0x000000ff
        /*0174*/ 	.word	0x00000080
        /*0178*/ 	.short	0x0100
        /*017a*/ 	.byte	0x08
	.zero		1


	//   ....[11]....
        /*017c*/ 	.word	0x00000860
        /*0180*/ 	.word	0x000000ff
        /*0184*/ 	.word	0x00000088
        /*0188*/ 	.short	0x0100
        /*018a*/ 	.byte	0x08
	.zero		1


	//   ....[12]....
        /*018c*/ 	.word	0x00000890
        /*0190*/ 	.word	0x000000ff
        /*0194*/ 	.word	0x00000060
        /*0198*/ 	.short	0x0100
        /*019a*/ 	.byte	0x09
	.zero		1


	//   ....[13]....
        /*019c*/ 	.word	0x000008a0
        /*01a0*/ 	.word	0x000000ff
        /*01a4*/ 	.word	0x00000068
        /*01a8*/ 	.short	0x0100
        /*01aa*/ 	.byte	0x09
	.zero		1


	//   ....[14]....
        /*01ac*/ 	.word	0x000008b0
        /*01b0*/ 	.word	0x000000ff
        /*01b4*/ 	.word	0x00000070
        /*01b8*/ 	.short	0x0100
        /*01ba*/ 	.byte	0x09
	.zero		1


	//   ....[15]....
        /*01bc*/ 	.word	0x000008c0
        /*01c0*/ 	.word	0x000000ff
        /*01c4*/ 	.word	0x00000078
        /*01c8*/ 	.short	0x0100
        /*01ca*/ 	.byte	0x09
	.zero		1


	//   ....[16]....
        /*01cc*/ 	.word	0x000016f0
        /*01d0*/ 	.word	0x000000ff
        /*01d4*/ 	.word	0xfffffff8
        /*01d8*/ 	.short	0x010a
        /*01da*/ 	.byte	0x2b
	.zero		1


	//   ....[17]....
        /*01dc*/ 	.word	0x000018c0
        /*01e0*/ 	.word	0x00000003
        /*01e4*/ 	.word	0x00000000
        /*01e8*/ 	.short	0x010a
        /*01ea*/ 	.byte	0x3f
	.zero		1


	//   ....[18]....
        /*01ec*/ 	.word	0x00001920
        /*01f0*/ 	.word	0x00000003
        /*01f4*/ 	.word	0x00000000
        /*01f8*/ 	.short	0x010a
        /*01fa*/ 	.byte	0x3f
	.zero		1


	//   ....[19]....
        /*01fc*/ 	.word	0x00001c80
        /*0200*/ 	.word	0x000000ff
        /*0204*/ 	.word	0x00000000
        /*0208*/ 	.short	0x010a
        /*020a*/ 	.byte	0x04
	.zero		1


	//   ....[20]....
        /*020c*/ 	.word	0x00001cc0
        /*0210*/ 	.word	0x000000ff
        /*0214*/ 	.word	0x00000000
        /*0218*/ 	.short	0x010a
        /*021a*/ 	.byte	0x04
	.zero		1


	//   ....[21]....
        /*021c*/ 	.word	0x00001f20
        /*0220*/ 	.word	0x00000005
        /*0224*/ 	.word	0x00000000
        /*0228*/ 	.short	0x0101
        /*022a*/ 	.byte	0x3f
	.zero		1


	//   ....[22]....
        /*022c*/ 	.word	0x00002030
        /*0230*/ 	.word	0x00000003
        /*0234*/ 	.word	0x00000000
        /*0238*/ 	.short	0x0101
        /*023a*/ 	.byte	0x2e
	.zero		1


	//   ....[23]....
        /*023c*/ 	.word	0x00002130
        /*0240*/ 	.word	0x00000003
        /*0244*/ 	.word	0x00000000
        /*0248*/ 	.short	0x0101
        /*024a*/ 	.byte	0x3f
	.zero		1


	//   ....[24]....
        /*024c*/ 	.word	0x000021b0
        /*0250*/ 	.word	0x000000ff
        /*0254*/ 	.word	0x00000008
        /*0258*/ 	.short	0x010a
        /*025a*/ 	.byte	0x2b
	.zero		1


	//   ....[25]....
        /*025c*/ 	.word	0x00005600
        /*0260*/ 	.word	0x00000000
        /*0264*/ 	.word	0x00000000
        /*0268*/ 	.short	0x0101
        /*026a*/ 	.byte	0x2e
	.zero		1


	//   ....[26]....
        /*026c*/ 	.word	0x00005f40
        /*0270*/ 	.word	0x0000000f
        /*0274*/ 	.word	0x00000028
        /*0278*/ 	.short	0x010a
        /*027a*/ 	.byte	0x3f
	.zero		1


	//   ....[27]....
        /*027c*/ 	.word	0x00006320
        /*0280*/ 	.word	0x00000006
        /*0284*/ 	.word	0x00000088
        /*0288*/ 	.short	0x0101
        /*028a*/ 	.byte	0x3f
	.zero		1


	//   ....[28]....
        /*028c*/ 	.word	0x00006a50
        /*0290*/ 	.word	0x00000007
        /*0294*/ 	.word	0x00000000
        /*0298*/ 	.short	0x010a
        /*029a*/ 	.byte	0x3f
	.zero		1


	//   ....[29]....
        /*029c*/ 	.word	0x00006ad0
        /*02a0*/ 	.word	0x00000006
        /*02a4*/ 	.word	0x00000000
        /*02a8*/ 	.short	0x010a
        /*02aa*/ 	.byte	0x3f
	.zero		1


	//   ....[30]....
        /*02ac*/ 	.word	0x00006b60
        /*02b0*/ 	.word	0x00000007
        /*02b4*/ 	.word	0x00000000
        /*02b8*/ 	.short	0x010a
        /*02ba*/ 	.byte	0x3f
	.zero		1


	//   ....[31]....
        /*02bc*/ 	.word	0x00006bf0
        /*02c0*/ 	.word	0x00000006
        /*02c4*/ 	.word	0x00000000
        /*02c8*/ 	.short	0x010a
        /*02ca*/ 	.byte	0x3f
	.zero		1


	//   ....[32]....
        /*02cc*/ 	.word	0x00006c80
        /*02d0*/ 	.word	0x00000005
        /*02d4*/ 	.word	0x00000000
        /*02d8*/ 	.short	0x010a
        /*02da*/ 	.byte	0x3f
	.zero		1


	//   ....[33]....
        /*02dc*/ 	.word	0x00006cf0
        /*02e0*/ 	.word	0x00000003
        /*02e4*/ 	.word	0xfffffff8
        /*02e8*/ 	.short	0x010a
        /*02ea*/ 	.byte	0x3f
	.zero		1


	//   ....[34]....
        /*02ec*/ 	.word	0x00006d40
        /*02f0*/ 	.word	0x00000003
        /*02f4*/ 	.word	0x00000000
        /*02f8*/ 	.short	0x010a
        /*02fa*/ 	.byte	0x3f
	.zero		1


	//   ....[35]....
        /*02fc*/ 	.word	0x00006da0
        /*0300*/ 	.word	0x00000005
        /*0304*/ 	.word	0x00000000
        /*0308*/ 	.short	0x010a
        /*030a*/ 	.byte	0x3f
	.zero		1


	//   ....[36]....
        /*030c*/ 	.word	0x00006e00
        /*0310*/ 	.word	0x00000005
        /*0314*/ 	.word	0x00000008
        /*0318*/ 	.short	0x010a
        /*031a*/ 	.byte	0x3f
	.zero		1


	//   ....[37]....
        /*031c*/ 	.word	0x00006ed0
        /*0320*/ 	.word	0x0000000f
        /*0324*/ 	.word	0x00000028
        /*0328*/ 	.short	0x010a
        /*032a*/ 	.byte	0x3f
	.zero		1


	//   ....[38]....
        /*032c*/ 	.word	0x00006fa0
        /*0330*/ 	.word	0x00000007
        /*0334*/ 	.word	0x00000000
        /*0338*/ 	.short	0x010a
        /*033a*/ 	.byte	0x3f
	.zero		1


	//   ....[39]....
        /*033c*/ 	.word	0x00006ff0
        /*0340*/ 	.word	0x00000006
        /*0344*/ 	.word	0x00000000
        /*0348*/ 	.short	0x010a
        /*034a*/ 	.byte	0x3f
	.zero		1


	//   ....[40]....
        /*034c*/ 	.word	0x00007040
        /*0350*/ 	.word	0x00000007
        /*0354*/ 	.word	0x00000000
        /*0358*/ 	.short	0x010a
        /*035a*/ 	.byte	0x3f
	.zero		1


	//   ....[41]....
        /*035c*/ 	.word	0x00007090
        /*0360*/ 	.word	0x00000006
        /*0364*/ 	.word	0x00000000
        /*0368*/ 	.short	0x010a
        /*036a*/ 	.byte	0x3f
	.zero		1


	//----- nvinfo : EIATTR_NUM_MBARRIERS
	.align		4
.L_37:
        /*036c*/ 	.byte	0x03, 0x38
        /*036e*/ 	.short	0x0010


	//----- nvinfo : EIATTR_EXIT_INSTR_OFFSETS
	.align		4
        /*0370*/ 	.byte	0x04, 0x1c
        /*0372*/ 	.short	(.L_39 - .L_38)


	//   ....[0]....
.L_38:
        /*0374*/ 	.word	0x00001390


	//   ....[1]....
        /*0378*/ 	.word	0x000013f0


	//   ....[2]....
        /*037c*/ 	.word	0x00005c20


	//   ....[3]....
        /*0380*/ 	.word	0x00005c50


	//   ....[4]....
        /*0384*/ 	.word	0x00006cd0


	//----- nvinfo : EIATTR_MAX_THREADS
	.align		4
.L_39:
        /*0388*/ 	.byte	0x04, 0x05
        /*038a*/ 	.short	(.L_41 - .L_40)
.L_40:
        /*038c*/ 	.word	0x00000180
        /*0390*/ 	.word	0x00000001
        /*0394*/ 	.word	0x00000001


	//----- nvinfo : EIATTR_CRS_STACK_SIZE
	.align		4
.L_41:
        /*0398*/ 	.byte	0x04, 0x1e
        /*039a*/ 	.short	(.L_43 - .L_42)
.L_42:
        /*039c*/ 	.word	0x00000000


	//----- nvinfo : EIATTR_CBANK_PARAM_SIZE
	.align		4
.L_43:
        /*03a0*/ 	.byte	0x03, 0x19
        /*03a2*/ 	.short	0x0470


	//----- nvinfo : EIATTR_PARAM_CBANK
	.align		4
        /*03a4*/ 	.byte	0x04, 0x0a
        /*03a6*/ 	.short	(.L_45 - .L_44)
	.align		4
.L_44:
        /*03a8*/ 	.word	index@(.nv.constant0._ZN7cutlass13device_kernelINS_4gemm6kernel13GemmUniversalIN4cute5tupleIJiiiiEEENS1_10collective13CollectiveMmaINS1_34MainloopSm90TmaGmmaWarpSpecializedILi5ENS5_IJNS4_1CILi1EEENSA_ILi2EEESB_EEENS1_32KernelTmaWarpSpecializedPingpongEEENS5_IJNSA_ILi64EEENSA_ILi128EEESH_EEEaNS5_IJlSB_lEEEaSJ_NS4_8TiledMMAINS4_8MMA_AtomIJNS4_4SM904GMMA27MMA_64x128x32_S32S8S8_SS_TNEEEENS4_6LayoutINS5_IJSB_SB_SB_EEENS5_IJNSA_ILi0EEESS_SS_EEEEENS5_IJNS4_10UnderscoreESV_SV_EEEEENS4_23SM90_TMA_LOAD_MULTICASTENS4_14ComposedLayoutINS4_7SwizzleILi3ELi4ELi3EEENS4_18smem_ptr_flag_bitsILi8EEENSQ_INS5_IJNSA_ILi8EEESH_EEENS5_IJSH_SB_EEEEEEEvNS4_8identityENS4_13SM90_TMA_LOADES18_vS19_EENS_8epilogue10collective6detail29Sm90TmaWarpSpecializedAdapterINS1D_15DefaultEpilogueIaSJ_SJ_NS1C_6thread17LinearCombinationIaLi1EiiLNS1H_9ScaleType4KindE0ELNS_15FloatRoundStyleE2EaEENS1_15EpilogueDefaultEEEEEvvEEEEvNT_6ParamsE)
        /*03ac*/ 	.short	0x0210
        /*03ae*/ 	.short	0x0470


	//----- nvinfo : EIATTR_SW_WAR
	.align		4
.L_45:
        /*03b0*/ 	.byte	0x04, 0x36
        /*03b2*/ 	.short	(.L_47 - .L_46)
.L_46:
        /*03b4*/ 	.word	0x00000008
.L_47:


//--------------------- .nv.callgraph             --------------------------
	.section	.nv.callgraph,"",@"SHT_CUDA_CALLGRAPH"
	.align	4
	.sectionentsize	8
	.align		4
        /*0000*/ 	.word	0x00000000
	.align		4
        /*0004*/ 	.word	0xffffffff
	.align		4
        /*0008*/ 	.word	index@(_ZN7cutlass13device_kernelINS_4gemm6kernel13GemmUniversalIN4cute5tupleIJiiiiEEENS1_10collective13CollectiveMmaINS1_34MainloopSm90TmaGmmaWarpSpecializedILi5ENS5_IJNS4_1CILi1EEENSA_ILi2EEESB_EEENS1_32KernelTmaWarpSpecializedPingpongEEENS5_IJNSA_ILi64EEENSA_ILi128EEESH_EEEaNS5_IJlSB_lEEEaSJ_NS4_8TiledMMAINS4_8MMA_AtomIJNS4_4SM904GMMA27MMA_64x128x32_S32S8S8_SS_TNEEEENS4_6LayoutINS5_IJSB_SB_SB_EEENS5_IJNSA_ILi0EEESS_SS_EEEEENS5_IJNS4_10UnderscoreESV_SV_EEEEENS4_23SM90_TMA_LOAD_MULTICASTENS4_14ComposedLayoutINS4_7SwizzleILi3ELi4ELi3EEENS4_18smem_ptr_flag_bitsILi8EEENSQ_INS5_IJNSA_ILi8EEESH_EEENS5_IJSH_SB_EEEEEEEvNS4_8identityENS4_13SM90_TMA_LOADES18_vS19_EENS_8epilogue10collective6detail29Sm90TmaWarpSpecializedAdapterINS1D_15DefaultEpilogueIaSJ_SJ_NS1C_6thread17LinearCombinationIaLi1EiiLNS1H_9ScaleType4KindE0ELNS_15FloatRoundStyleE2EaEENS1_15EpilogueDefaultEEEEEvvEEEEvNT_6ParamsE)
	.align		4
        /*000c*/ 	.word	index@(__assertfail)
	.align		4
        /*0010*/ 	.word	0x00000000
	.align		4
        /*0014*/ 	.word	0xfffffffe
	.align		4
        /*0018*/ 	.word	0x00000000
	.align		4
        /*001c*/ 	.word	0xfffffffd
	.align		4
        /*0020*/ 	.word	0x00000000
	.align		4
        /*0024*/ 	.word	0xfffffffc


//--------------------- .nv.constant4             --------------------------
	.section	.nv.constant4,"a",@progbits
	.align	8
	.align		8
.nv.constant4:
        /*0000*/ 	.dword	__assertfail
	.align		8
        /*0008*/ 	.dword	__unnamed_1
	.align		8
        /*0010*/ 	.dword	_ZN39_INTERNAL_b455209a_4_k_cu_11687a20_49134cuda3std3__45__cpo5beginE
	.align		8
        /*0018*/ 	.dword	_ZN39_INTERNAL_b455209a_4_k_cu_11687a20_49134cuda3std3__45__cpo3endE
	.align		8
        /*0020*/ 	.dword	_ZN39_INTERNAL_b455209a_4_k_cu_11687a20_49134cuda3std3__45__cpo6cbeginE
	.align		8
        /*0028*/ 	.dword	_ZN39_INTERNAL_b455209a_4_k_cu_11687a20_49134cuda3std3__45__cpo4cendE
	.align		8
        /*0030*/ 	.dword	_ZN39_INTERNAL_b455209a_4_k_cu_11687a20_49134cuda3std3__441_GLOBAL__N__b455209a_4_k_cu_11687a20_49136ignoreE
	.align		8
        /*0038*/ 	.dword	_ZN39_INTERNAL_b455209a_4_k_cu_11687a20_49134cuda3std3__419piecewise_constructE
	.align		8
        /*0040*/ 	.dword	_ZN39_INTERNAL_b455209a_4_k_cu_11687a20_49134cuda3std3__48in_placeE
	.align		8
        /*0048*/ 	.dword	_ZN39_INTERNAL_b455209a_4_k_cu_11687a20_49134cuda3std6ranges3__45__cpo4swapE
	.align		8
        /*0050*/ 	.dword	_ZN39_INTERNAL_b455209a_4_k_cu_11687a20_49134cuda3std6ranges3__45__cpo9iter_moveE
	.align		8
        /*0058*/ 	.dword	_ZN39_INTERNAL_b455209a_4_k_cu_11687a20_49134cute7productE
	.align		8
        /*0060*/ 	.dword	_ZN39_INTERNAL_b455209a_4_k_cu_11687a20_49134cute1_E
	.align		8
        /*0068*/ 	.dword	$str$22
	.align		8
        /*0070*/ 	.dword	$str$23


//--------------------- .text._ZN7cutlass13device_kernelINS_4gemm6kernel13GemmUniversalIN4cute5tupleIJiiiiEEENS1_10collective13CollectiveMmaINS1_34MainloopSm90TmaGmmaWarpSpecializedILi5ENS5_IJNS4_1CILi1EEENSA_ILi2EEESB_EEENS1_32KernelTmaWarpSpecializedPingpongEEENS5_IJNSA_ILi64EEENSA_ILi128EEESH_EEEaNS5_IJlSB_lEEEaSJ_NS4_8TiledMMAINS4_8MMA_AtomIJNS4_4SM904GMMA27MMA_64x128x32_S32S8S8_SS_TNEEEENS4_6LayoutINS5_IJSB_SB_SB_EEENS5_IJNSA_ILi0EEESS_SS_EEEEENS5_IJNS4_10UnderscoreESV_SV_EEEEENS4_23SM90_TMA_LOAD_MULTICASTENS4_14ComposedLayoutINS4_7SwizzleILi3ELi4ELi3EEENS4_18smem_ptr_flag_bitsILi8EEENSQ_INS5_IJNSA_ILi8EEESH_EEENS5_IJSH_SB_EEEEEEEvNS4_8identityENS4_13SM90_TMA_LOADES18_vS19_EENS_8epilogue10collective6detail29Sm90TmaWarpSpecializedAdapterINS1D_15DefaultEpilogueIaSJ_SJ_NS1C_6thread17LinearCombinationIaLi1EiiLNS1H_9ScaleType4KindE0ELNS_15FloatRoundStyleE2EaEENS1_15EpilogueDefaultEEEEEvvEEEEvNT_6ParamsE --------------------------
	.section	.text._ZN7cutlass13device_kernelINS_4gemm6kernel13GemmUniversalIN4cute5tupleIJiiiiEEENS1_10collective13CollectiveMmaINS1_34MainloopSm90TmaGmmaWarpSpecializedILi5ENS5_IJNS4_1CILi1EEENSA_ILi2EEESB_EEENS1_32KernelTmaWarpSpecializedPingpongEEENS5_IJNSA_ILi64EEENSA_ILi128EEESH_EEEaNS5_IJlSB_lEEEaSJ_NS4_8TiledMMAINS4_8MMA_AtomIJNS4_4SM904GMMA27MMA_64x128x32_S32S8S8_SS_TNEEEENS4_6LayoutINS5_IJSB_SB_SB_EEENS5_IJNSA_ILi0EEESS_SS_EEEEENS5_IJNS4_10UnderscoreESV_SV_EEEEENS4_23SM90_TMA_LOAD_MULTICASTENS4_14ComposedLayoutINS4_7SwizzleILi3ELi4ELi3EEENS4_18smem_ptr_flag_bitsILi8EEENSQ_INS5_IJNSA_ILi8EEESH_EEENS5_IJSH_SB_EEEEEEEvNS4_8identityENS4_13SM90_TMA_LOADES18_vS19_EENS_8epilogue10collective6detail29Sm90TmaWarpSpecializedAdapterINS1D_15DefaultEpilogueIaSJ_SJ_NS1C_6thread17LinearCombinationIaLi1EiiLNS1H_9ScaleType4KindE0ELNS_15FloatRoundStyleE2EaEENS1_15EpilogueDefaultEEEEEvvEEEEvNT_6ParamsE,"ax",@progbits
	.align	128
.text._ZN7cutlass13device_kernelINS_4gemm6kernel13GemmUniversalIN4cute5tupleIJiiiiEEENS1_10collective13CollectiveMmaINS1_34MainloopSm90TmaGmmaWarpSpecializedILi5ENS5_IJNS4_1CILi1EEENSA_ILi2EEESB_EEENS1_32KernelTmaWarpSpecializedPingpongEEENS5_IJNSA_ILi64EEENSA_ILi128EEESH_EEEaNS5_IJlSB_lEEEaSJ_NS4_8TiledMMAINS4_8MMA_AtomIJNS4_4SM904GMMA27MMA_64x128x32_S32S8S8_SS_TNEEEENS4_6LayoutINS5_IJSB_SB_SB_EEENS5_IJNSA_ILi0EEESS_SS_EEEEENS5_IJNS4_10UnderscoreESV_SV_EEEEENS4_23SM90_TMA_LOAD_MULTICASTENS4_14ComposedLayoutINS4_7SwizzleILi3ELi4ELi3EEENS4_18smem_ptr_flag_bitsILi8EEENSQ_INS5_IJNSA_ILi8EEESH_EEENS5_IJSH_SB_EEEEEEEvNS4_8identityENS4_13SM90_TMA_LOADES18_vS19_EENS_8epilogue10collective6detail29Sm90TmaWarpSpecializedAdapterINS1D_15DefaultEpilogueIaSJ_SJ_NS1C_6thread17LinearCombinationIaLi1EiiLNS1H_9ScaleType4KindE0ELNS_15FloatRoundStyleE2EaEENS1_15EpilogueDefaultEEEEEvvEEEEvNT_6ParamsE:
        .type           _ZN7cutlass13device_kernelINS_4gemm6kernel13GemmUniversalIN4cute5tupleIJiiiiEEENS1_10collective13CollectiveMmaINS1_34MainloopSm90TmaGmmaWarpSpecializedILi5ENS5_IJNS4_1CILi1EEENSA_ILi2EEESB_EEENS1_32KernelTmaWarpSpecializedPingpongEEENS5_IJNSA_ILi64EEENSA_ILi128EEESH_EEEaNS5_IJlSB_lEEEaSJ_NS4_8TiledMMAINS4_8MMA_AtomIJNS4_4SM904GMMA27MMA_64x128x32_S32S8S8_SS_TNEEEENS4_6LayoutINS5_IJSB_SB_SB_EEENS5_IJNSA_ILi0EEESS_SS_EEEEENS5_IJNS4_10UnderscoreESV_SV_EEEEENS4_23SM90_TMA_LOAD_MULTICASTENS4_14ComposedLayoutINS4_7SwizzleILi3ELi4ELi3EEENS4_18smem_ptr_flag_bitsILi8EEENSQ_INS5_IJNSA_ILi8EEESH_EEENS5_IJSH_SB_EEEEEEEvNS4_8identityENS4_13SM90_TMA_LOADES18_vS19_EENS_8epilogue10collective6detail29Sm90TmaWarpSpecializedAdapterINS1D_15DefaultEpilogueIaSJ_SJ_NS1C_6thread17LinearCombinationIaLi1EiiLNS1H_9ScaleType4KindE0ELNS_15FloatRoundStyleE2EaEENS1_15EpilogueDefaultEEEEEvvEEEEvNT_6ParamsE,@function
        .size           _ZN7cutlass13device_kernelINS_4gemm6kernel13GemmUniversalIN4cute5tupleIJiiiiEEENS1_10collective13CollectiveMmaINS1_34MainloopSm90TmaGmmaWarpSpecializedILi5ENS5_IJNS4_1CILi1EEENSA_ILi2EEESB_EEENS1_32KernelTmaWarpSpecializedPingpongEEENS5_IJNSA_ILi64EEENSA_ILi128EEESH_EEEaNS5_IJlSB_lEEEaSJ_NS4_8TiledMMAINS4_8MMA_AtomIJNS4_4SM904GMMA27MMA_64x128x32_S32S8S8_SS_TNEEEENS4_6LayoutINS5_IJSB_SB_SB_EEENS5_IJNSA_ILi0EEESS_SS_EEEEENS5_IJNS4_10UnderscoreESV_SV_EEEEENS4_23SM90_TMA_LOAD_MULTICASTENS4_14ComposedLayoutINS4_7SwizzleILi3ELi4ELi3EEENS4_18smem_ptr_flag_bitsILi8EEENSQ_INS5_IJNSA_ILi8EEESH_EEENS5_IJSH_SB_EEEEEEEvNS4_8identityENS4_13SM90_TMA_LOADES18_vS19_EENS_8epilogue10collective6detail29Sm90TmaWarpSpecializedAdapterINS1D_15DefaultEpilogueIaSJ_SJ_NS1C_6thread17LinearCombinationIaLi1EiiLNS1H_9ScaleType4KindE0ELNS_15FloatRoundStyleE2EaEENS1_15EpilogueDefaultEEEEEvvEEEEvNT_6ParamsE,(.L_x_207 - _ZN7cutlass13device_kernelINS_4gemm6kernel13GemmUniversalIN4cute5tupleIJiiiiEEENS1_10collective13CollectiveMmaINS1_34MainloopSm90TmaGmmaWarpSpecializedILi5ENS5_IJNS4_1CILi1EEENSA_ILi2EEESB_EEENS1_32KernelTmaWarpSpecializedPingpongEEENS5_IJNSA_ILi64EEENSA_ILi128EEESH_EEEaNS5_IJlSB_lEEEaSJ_NS4_8TiledMMAINS4_8MMA_AtomIJNS4_4SM904GMMA27MMA_64x128x32_S32S8S8_SS_TNEEEENS4_6LayoutINS5_IJSB_SB_SB_EEENS5_IJNSA_ILi0EEESS_SS_EEEEENS5_IJNS4_10UnderscoreESV_SV_EEEEENS4_23SM90_TMA_LOAD_MULTICASTENS4_14ComposedLayoutINS4_7SwizzleILi3ELi4ELi3EEENS4_18smem_ptr_flag_bitsILi8EEENSQ_INS5_IJNSA_ILi8EEESH_EEENS5_IJSH_SB_EEEEEEEvNS4_8identityENS4_13SM90_TMA_LOADES18_vS19_EENS_8epilogue10collective6detail29Sm90TmaWarpSpecializedAdapterINS1D_15DefaultEpilogueIaSJ_SJ_NS1C_6thread17LinearCombinationIaLi1EiiLNS1H_9ScaleType4KindE0ELNS_15FloatRoundStyleE2EaEENS1_15EpilogueDefaultEEEEEvvEEEEvNT_6ParamsE)
        .other          _ZN7cutlass13device_kernelINS_4gemm6kernel13GemmUniversalIN4cute5tupleIJiiiiEEENS1_10collective13CollectiveMmaINS1_34MainloopSm90TmaGmmaWarpSpecializedILi5ENS5_IJNS4_1CILi1EEENSA_ILi2EEESB_EEENS1_32KernelTmaWarpSpecializedPingpongEEENS5_IJNSA_ILi64EEENSA_ILi128EEESH_EEEaNS5_IJlSB_lEEEaSJ_NS4_8TiledMMAINS4_8MMA_AtomIJNS4_4SM904GMMA27MMA_64x128x32_S32S8S8_SS_TNEEEENS4_6LayoutINS5_IJSB_SB_SB_EEENS5_IJNSA_ILi0EEESS_SS_EEEEENS5_IJNS4_10UnderscoreESV_SV_EEEEENS4_23SM90_TMA_LOAD_MULTICASTENS4_14ComposedLayoutINS4_7SwizzleILi3ELi4ELi3EEENS4_18smem_ptr_flag_bitsILi8EEENSQ_INS5_IJNSA_ILi8EEESH_EEENS5_IJSH_SB_EEEEEEEvNS4_8identityENS4_13SM90_TMA_LOADES18_vS19_EENS_8epilogue10collective6detail29Sm90TmaWarpSpecializedAdapterINS1D_15DefaultEpilogueIaSJ_SJ_NS1C_6thread17LinearCombinationIaLi1EiiLNS1H_9ScaleType4KindE0ELNS_15FloatRoundStyleE2EaEENS1_15EpilogueDefaultEEEEEvvEEEEvNT_6ParamsE,@"STO_CUDA_ENTRY STV_DEFAULT"
_ZN7cutlass13device_kernelINS_4gemm6kernel13GemmUniversalIN4cute5tupleIJiiiiEEENS1_10collective13CollectiveMmaINS1_34MainloopSm90TmaGmmaWarpSpecializedILi5ENS5_IJNS4_1CILi1EEENSA_ILi2EEESB_EEENS1_32KernelTmaWarpSpecializedPingpongEEENS5_IJNSA_ILi64EEENSA_ILi128EEESH_EEEaNS5_IJlSB_lEEEaSJ_NS4_8TiledMMAINS4_8MMA_AtomIJNS4_4SM904GMMA27MMA_64x128x32_S32S8S8_SS_TNEEEENS4_6LayoutINS5_IJSB_SB_SB_EEENS5_IJNSA_ILi0EEESS_SS_EEEEENS5_IJNS4_10UnderscoreESV_SV_EEEEENS4_23SM90_TMA_LOAD_MULTICASTENS4_14ComposedLayoutINS4_7SwizzleILi3ELi4ELi3EEENS4_18smem_ptr_flag_bitsILi8EEENSQ_INS5_IJNSA_ILi8EEESH_EEENS5_IJSH_SB_EEEEEEEvNS4_8identityENS4_13SM90_TMA_LOADES18_vS19_EENS_8epilogue10collective6detail29Sm90TmaWarpSpecializedAdapterINS1D_15DefaultEpilogueIaSJ_SJ_NS1C_6thread17LinearCombinationIaLi1EiiLNS1H_9ScaleType4KindE0ELNS_15FloatRoundStyleE2EaEENS1_15EpilogueDefaultEEEEEvvEEEEvNT_6ParamsE:
[----:B------:R-:W0:Y:S02]  /*0000*/  LDC R1, c[0x0][0x28] ;  /* 0x00000a00ff017b82 */ /* 0x000e240000000800 */
[----:B0-----:R-:W-:Y:S01]  /*0010*/  VIADD R1, R1, 0xfffffff8 ;  /* 0xfffffff801017836 */ /* 0x001fe20000000000 */
[----:B------:R-:W0:Y:S01]  /*0020*/  S2R R5, SR_TID.X ;  /* 0x0000000000057919 */ /* 0x000e220000002100 */
[----:B------:R-:W-:Y:S01]  /*0030*/  ELECT P0, URZ, PT ;  /* 0x00000000003f782f */ /* 0x000fe20003800000 */
[----:B------:R-:W-:Y:S01]  /*0040*/  BSSY B0, `(.L_x_0) ;  /* 0x000000f000007945 */ /* 0x000fe20003800000 */
[--C-:B0-----:R-:W-:Y:S02]  /*0050*/  SHF.R.U32.HI R0, RZ, 0x5, R5.reuse ;  /* 0x00000005ff007819 */ /* 0x101fe40000011605 */
[----:B------:R-:W-:-:S03]  /*0060*/  SHF.R.U32.HI R7, RZ, 0x7, R5 ;  /* 0x00000007ff077819 */ /* 0x000fc60000011605 */
[----:B------:R-:W0:Y:S04]  /*0070*/  SHFL.IDX PT, R2, R0, RZ, 0x1f ;  /* 0x00001fff00027589 */ /* 0x000e2800000e0000 */
[----:B------:R1:W2:Y:S01]  /*0080*/  SHFL.IDX PT, R10, R7, RZ, 0x1f ;  /* 0x00001fff070a7589 */ /* 0x0002a200000e0000 */
[----:B0-----:R-:W-:-:S13]  /*0090*/  ISETP.NE.OR P0, PT, R2, RZ, !P0 ;  /* 0x000000ff0200720c */ /* 0x001fda0004705670 */
[----:B-12---:R-:W-:Y:S05]  /*00a0*/  @P0 BRA `(.L_x_1) ;  /* 0x0000000000200947 */ /* 0x006fea0003800000 */
[----:B------:R-:W-:Y:S02]  /*00b0*/  ULDC.64 UR4, c[0x0][0x198] ;  /* 0x0000660000047ab9 */ /* 0x000fe40000000a00 */
[----:B------:R-:W-:Y:S02]  /*00c0*/  UIADD3 UR6, UP0, UR4, 0xf0, URZ ;  /* 0x000000f004067890 */ /* 0x000fe4000ff1e03f */
[----:B------:R-:W-:Y:S02]  /*00d0*/  UIADD3 UR4, UP1, UR4, 0x1f0, URZ ;  /* 0x000001f004047890 */ /* 0x000fe4000ff3e03f */
[----:B------:R-:W-:Y:S02]  /*00e0*/  UIADD3.X UR7, URZ, UR5, URZ, UP0, !UPT ;  /* 0x000000053f077290 */ /* 0x000fe400087fe43f */
[----:B------:R-:W-:-:S07]  /*00f0*/  UIADD3.X UR5, URZ, UR5, URZ, UP1, !UPT ;  /* 0x000000053f057290 */ /* 0x000fce0008ffe43f */
[----:B------:R0:W-:Y:S02]  /*0100*/  UTMACCTL.PF [UR6] ;  /* 0x00000000060079b9 */ /* 0x0001e40008040000 */
[----:B------:R0:W-:Y:S02]  /*0110*/  UTMACCTL.PF [UR4] ;  /* 0x00000000040079b9 */ /* 0x0001e40008040000 */
[----:B0-----:R-:W-:Y:S01]  /*0120*/  NOP ;  /* 0x0000000000007918 */ /* 0x001fe20000000000 */
.L_x_1:
[----:B------:R-:W-:Y:S05]  /*0130*/  BSYNC B0 ;  /* 0x0000000000007941 */ /* 0x000fea0003800000 */
.L_x_0:
[----:B------:R-:W0:Y:S01]  /*0140*/  SHFL.IDX PT, R8, R0, RZ, 0x1f ;  /* 0x00001fff00087589 */ /* 0x000e2200000e0000 */
[----:B------:R-:W-:Y:S02]  /*0150*/  SHF.R.S32.HI R4, RZ, 0x1f, R5 ;  /* 0x0000001fff047819 */ /* 0x000fe40000011405 */
[----:B0-----:R-:W-:-:S13]  /*0160*/  ISETP.NE.AND P0, PT, R8, RZ, PT ;  /* 0x000000ff0800720c */ /* 0x001fda0003f05270 */
[----:B------:R-:W-:Y:S05]  /*0170*/  @P0 BRA `(.L_x_2) ;  /* 0x0000000000600947 */ /* 0x000fea0003800000 */
[----:B------:R-:W0:Y:S01]  /*0180*/  S2UR UR8, SR_CgaCtaId ;  /* 0x00000000000879c3 */ /* 0x000e220000008800 */
[----:B------:R-:W-:Y:S01]  /*0190*/  UMOV UR4, 0x400 ;  /* 0x0000040000047882 */ /* 0x000fe20000000000 */
[----:B------:R-:W-:Y:S01]  /*01a0*/  UMOV UR5, 0x1 ;  /* 0x0000000100057882 */ /* 0x000fe20000000000 */
[----:B------:R-:W-:Y:S01]  /*01b0*/  UMOV UR6, 0x2 ;  /* 0x0000000200067882 */ /* 0x000fe20000000000 */
[----:B------:R-:W-:Y:S01]  /*01c0*/  ELECT P0, URZ, PT ;  /* 0x00000000003f782f */ /* 0x000fe20003800000 */
[----:B------:R-:W-:-:S04]  /*01d0*/  UIADD3 UR6, -UR6, 0x100000, URZ ;  /* 0x0010000006067890 */ /* 0x000fc8000fffe13f */
[----:B------:R-:W-:Y:S02]  /*01e0*/  USHF.L.U32 UR7, UR6, 0xb, URZ ;  /* 0x0000000b06077899 */ /* 0x000fe4000800063f */
[----:B------:R-:W-:Y:S02]  /*01f0*/  USHF.L.U32 UR6, UR6, 0x1, URZ ;  /* 0x0000000106067899 */ /* 0x000fe4000800063f */
[----:B0-----:R-:W-:Y:S02]  /*0200*/  ULEA UR8, UR8, UR4, 0x18 ;  /* 0x0000000408087291 */ /* 0x001fe4000f8ec03f */
[----:B------:R-:W-:-:S04]  /*0210*/  UIADD3 UR4, -UR5, 0x100000, URZ ;  /* 0x0010000005047890 */ /* 0x000fc8000fffe13f */
[----:B------:R-:W-:Y:S02]  /*0220*/  USHF.L.U32 UR5, UR4, 0xb, URZ ;  /* 0x0000000b04057899 */ /* 0x000fe4000800063f */
[----:B------:R-:W-:Y:S01]  /*0230*/  USHF.L.U32 UR4, UR4, 0x1, URZ ;  /* 0x0000000104047899 */ /* 0x000fe2000800063f */
[----:B------:R-:W0:Y:S11]  /*0240*/  FENCE.VIEW.ASYNC.S ;  /* 0x00000000000073c6 */ /* 0x000e360000000000 */
[----:B0-----:R0:W1:Y:S01]  /*0250*/  SYNCS.EXCH.64 URZ, [UR8], UR4 ;  /* 0x00000004083f75b2 */ /* 0x0010620008000100 */
[----:B------:R0:W2:Y:S01]  /*0260*/  SYNCS.EXCH.64 URZ, [UR8+0x28], UR6 ;  /* 0x00002806083f75b2 */ /* 0x0000a20008000100 */
[----:B------:R0:W3:Y:S01]  /*0270*/  SYNCS.EXCH.64 URZ, [UR8+0x8], UR4 ;  /* 0x00000804083f75b2 */ /* 0x0000e20008000100 */
[----:B------:R0:W4:Y:S01]  /*0280*/  SYNCS.EXCH.64 URZ, [UR8+0x30], UR6 ;  /* 0x00003006083f75b2 */ /* 0x0001220008000100 */
[----:B------:R0:W0:Y:S01]  /*0290*/  SYNCS.EXCH.64 URZ, [UR8+0x10], UR4 ;  /* 0x00001004083f75b2 */ /* 0x0000220008000100 */
[----:B------:R0:W0:Y:S01]  /*02a0*/  SYNCS.EXCH.64 URZ, [UR8+0x38], UR6 ;  /* 0x00003806083f75b2 */ /* 0x0000220008000100 */
[----:B------:R0:W0:Y:S01]  /*02b0*/  SYNCS.EXCH.64 URZ, [UR8+0x18], UR4 ;  /* 0x00001804083f75b2 */ /* 0x0000220008000100 */
[----:B------:R0:W0:Y:S01]  /*02c0*/  SYNCS.EXCH.64 URZ, [UR8+0x40], UR6 ;  /* 0x00004006083f75b2 */ /* 0x0000220008000100 */
[----:B------:R0:W0:Y:S01]  /*02d0*/  SYNCS.EXCH.64 URZ, [UR8+0x20], UR4 ;  /* 0x00002004083f75b2 */ /* 0x0000220008000100 */
[----:B------:R0:W0:Y:S01]  /*02e0*/  SYNCS.EXCH.64 URZ, [UR8+0x48], UR6 ;  /* 0x00004806083f75b2 */ /* 0x0000220008000100 */
[----:B------:R-:W-:Y:S01]  /*02f0*/  NOP ;  /* 0x0000000000007918 */ /* 0x000fe20000000000 */
.L_x_2:
[----:B------:R-:W-:Y:S01]  /*0300*/  LEA.HI R4, R4, R5, RZ, 0x7 ;  /* 0x0000000504047211 */ /* 0x000fe200078f38ff */
[----:B------:R-:W5:Y:S01]  /*0310*/  SHFL.IDX PT, R14, R0, RZ, 0x1f ;  /* 0x00001fff000e7589 */ /* 0x000f6200000e0000 */
[----:B------:R-:W1:Y:S01]  /*0320*/  S2UR UR12, SR_CTAID.X ;  /* 0x00000000000c79c3 */ /* 0x000e620000002500 */
[----:B------:R-:W-:Y:S02]  /*0330*/  ELECT P0, URZ, PT ;  /* 0x00000000003f782f */ /* 0x000fe40003800000 */
[----:B------:R-:W-:Y:S01]  /*0340*/  LOP3.LUT R4, R4, 0xffffff80, RZ, 0xc0, !PT ;  /* 0xffffff8004047812 */ /* 0x000fe200078ec0ff */
[----:B------:R-:W2:Y:S01]  /*0350*/  SHFL.IDX PT, R13, R0, RZ, 0x1f ;  /* 0x00001fff000d7589 */ /* 0x000ea200000e0000 */
[----:B------:R-:W-:Y:S01]  /*0360*/  ELECT P1, URZ, PT ;  /* 0x00000000003f782f */ /* 0x000fe20003820000 */
[----:B------:R-:W-:Y:S01]  /*0370*/  NOP ;  /* 0x0000000000007918 */ /* 0x000fe20000000000 */
[----:B0-----:R-:W-:Y:S01]  /*0380*/  ULDC UR4, c[0x0][0x150] ;  /* 0x0000540000047ab9 */ /* 0x001fe20000000800 */
[----:B------:R-:W-:Y:S01]  /*0390*/  IMAD.IADD R4, R5, 0x1, -R4 ;  /* 0x0000000105047824 */ /* 0x000fe200078e0a04 */
[----:B------:R-:W0:Y:S01]  /*03a0*/  S2R R6, SR_CTAID.Y ;  /* 0x0000000000067919 */ /* 0x000e220000002600 */
[----:B------:R-:W3:Y:S01]  /*03b0*/  LDC R21, c[0x0][0x148] ;  /* 0x00005200ff157b82 */ /* 0x000ee20000000800 */
[----:B------:R-:W-:Y:S01]  /*03c0*/  UMOV UR11, 0x80 ;  /* 0x00000080000b7882 */ /* 0x000fe20000000000 */
[----:B------:R-:W-:Y:S01]  /*03d0*/  NOP ;  /* 0x0000000000007918 */ /* 0x000fe20000000000 */
[----:B------:R-:W-:Y:S01]  /*03e0*/  SHF.R.S32.HI R3, RZ, 0x1f, R4 ;  /* 0x0000001fff037819 */ /* 0x000fe20000011404 */
[----:B------:R-:W4:Y:S01]  /*03f0*/  SHFL.IDX PT, R15, R7, RZ, 0x1f ;  /* 0x00001fff070f7589 */ /* 0x000f2200000e0000 */
[C---:B------:R-:W-:Y:S01]  /*0400*/  VIADD R33, R10.reuse, 0xffffffff ;  /* 0xffffffff0a217836 */ /* 0x040fe20000000000 */
[----:B------:R-:W-:-:S02]  /*0410*/  ISETP.NE.AND P2, PT, R10, RZ, PT ;  /* 0x000000ff0a00720c */ /* 0x000fc40003f45270 */
[----:B------:R-:W-:Y:S02]  /*0420*/  LEA.HI R9, R3, R4, RZ, 0x3 ;  /* 0x0000000403097211 */ /* 0x000fe400078f18ff */
[----:B------:R-:W-:Y:S02]  /*0430*/  ISETP.GE.U32.AND P5, PT, R33, 0x2, PT ;  /* 0x000000022100780c */ /* 0x000fe40003fa6070 */
[--C-:B------:R-:W-:Y:S02]  /*0440*/  SHF.R.S32.HI R11, RZ, 0x3, R9.reuse ;  /* 0x00000003ff0b7819 */ /* 0x100fe40000011409 */
[----:B------:R-:W-:Y:S02]  /*0450*/  SHF.R.S32.HI R12, RZ, 0x1f, R9 ;  /* 0x0000001fff0c7819 */ /* 0x000fe40000011409 */
[----:B-----5:R-:W-:Y:S02]  /*0460*/  ISETP.NE.OR P0, PT, R14, RZ, !P0 ;  /* 0x000000ff0e00720c */ /* 0x020fe40004705670 */
[----:B------:R-:W-:Y:S01]  /*0470*/  LEA.HI R12, R12, R11, RZ, 0x2 ;  /* 0x0000000b0c0c7211 */ /* 0x000fe200078f10ff */
[----:B------:R-:W5:Y:S01]  /*0480*/  LDC R14, c[0x0][0x140] ;  /* 0x00005000ff0e7b82 */ /* 0x000f620000000800 */
[----:B--2---:R-:W-:-:S02]  /*0490*/  ISETP.NE.OR P1, PT, R13, RZ, !P1 ;  /* 0x000000ff0d00720c */ /* 0x004fc40004f25670 */
[----:B------:R-:W-:Y:S02]  /*04a0*/  LOP3.LUT R12, R12, 0xfffffffc, RZ, 0xc0, !PT ;  /* 0xfffffffc0c0c7812 */ /* 0x000fe400078ec0ff */
[----:B-1----:R-:W-:Y:S02]  /*04b0*/  I2FP.F32.U32 R0, UR12 ;  /* 0x0000000c00007c45 */ /* 0x002fe40008201000 */
[----:B------:R-:W-:Y:S01]  /*04c0*/  SHF.R.S32.HI R9, RZ, 0x1f, R2 ;  /* 0x0000001fff097819 */ /* 0x000fe20000011402 */
[----:B------:R-:W-:Y:S01]  /*04d0*/  IMAD.IADD R12, R11, 0x1, -R12 ;  /* 0x000000010b0c7824 */ /* 0x000fe200078e0a0c */
[----:B------:R-:W-:Y:S01]  /*04e0*/  SHF.R.S32.HI R11, RZ, 0x1f, R8 ;  /* 0x0000001fff0b7819 */ /* 0x000fe20000011408 */
[----:B------:R-:W-:Y:S01]  /*04f0*/  VOTEU.ALL UP0, P0 ;  /* 0x00000000003f7886 */ /* 0x000fe20000000000 */
[----:B------:R-:W-:Y:S01]  /*0500*/  FMUL R0, R0, UR4 ;  /* 0x0000000400007c20 */ /* 0x000fe20008400000 */
[----:B------:R-:W-:Y:S01]  /*0510*/  ULDC UR4, c[0x0][0x154] ;  /* 0x0000550000047ab9 */ /* 0x000fe20000000800 */
[----:B------:R-:W-:Y:S01]  /*0520*/  LEA.HI R11, R11, R8, RZ, 0x2 ;  /* 0x000000080b0b7211 */ /* 0x000fe200078f10ff */
[----:B------:R-:W-:Y:S01]  /*0530*/  VOTEU.ALL UP1, P1 ;  /* 0x00000000003f7886 */ /* 0x000fe20000820000 */
[----:B------:R-:W1:Y:S01]  /*0540*/  @!UP0 S2UR UR7, SR_CgaCtaId ;  /* 0x00000000000789c3 */ /* 0x000e620000008800 */
[----:B------:R-:W-:Y:S01]  /*0550*/  LEA.HI R9, R9, R2, RZ, 0x2 ;  /* 0x0000000209097211 */ /* 0x000fe200078f10ff */
[----:B------:R-:W2:Y:S01]  /*0560*/  F2I.U32.TRUNC.NTZ R0, R0 ;  /* 0x0000000000007305 */ /* 0x000ea2000020f000 */
[----:B------:R-:W-:Y:S01]  /*0570*/  LOP3.LUT R11, R11, 0x3ffffffc, RZ, 0xc0, !PT ;  /* 0x3ffffffc0b0b7812 */ /* 0x000fe200078ec0ff */
[----:B------:R-:W-:Y:S01]  /*0580*/  @!UP0 UMOV UR6, 0x400 ;  /* 0x0000040000068882 */ /* 0x000fe20000000000 */
[----:B------:R-:W-:Y:S01]  /*0590*/  LOP3.LUT R9, R9, 0xfffffffc, RZ, 0xc0, !PT ;  /* 0xfffffffc09097812 */ /* 0x000fe200078ec0ff */
[----:B------:R-:W-:Y:S01]  /*05a0*/  @!UP1 UMOV UR9, 0x400 ;  /* 0x0000040000099882 */ /* 0x000fe20000000000 */
[----:B------:R-:W-:Y:S01]  /*05b0*/  VOTEU.ALL UP2, P1 ;  /* 0x00000000003f7886 */ /* 0x000fe20000840000 */
[----:B------:R-:W-:Y:S01]  /*05c0*/  IMAD.IADD R11, R8, 0x1, -R11 ;  /* 0x00000001080b7824 */ /* 0x000fe200078e0a0b */
[----:B0-----:R-:W-:Y:S01]  /*05d0*/  I2FP.F32.U32 R8, R6 ;  /* 0x0000000600087245 */ /* 0x001fe20000201000 */
[----:B------:R-:W0:Y:S01]  /*05e0*/  @!UP1 S2UR UR10, SR_CgaCtaId ;  /* 0x00000000000a99c3 */ /* 0x000e220000008800 */
[----:B-----5:R-:W-:Y:S01]  /*05f0*/  ISETP.EQ.U32.AND P3, PT, R14, 0x1, PT ;  /* 0x000000010e00780c */ /* 0x020fe20003f62070 */
[----:B------:R-:W-:Y:S01]  /*0600*/  IMAD R11, R11, 0x4, R12 ;  /* 0x000000040b0b7824 */ /* 0x000fe200078e020c */
[----:B------:R-:W-:Y:S01]  /*0610*/  VOTEU.ALL UP3, P1 ;  /* 0x00000000003f7886 */ /* 0x000fe20000860000 */
[----:B------:R-:W-:Y:S01]  /*0620*/  FMUL R8, R8, UR4 ;  /* 0x0000000408087c20 */ /* 0x000fe20008400000 */
[----:B------:R-:W-:Y:S01]  /*0630*/  UMOV UR4, 0x20 ;  /* 0x0000002000047882 */ /* 0x000fe20000000000 */
[----:B------:R-:W-:Y:S01]  /*0640*/  IMAD.IADD R14, R2, 0x1, -R9 ;  /* 0x00000001020e7824 */ /* 0x000fe200078e0a09 */
[----:B------:R-:W-:-:S04]  /*0650*/  @!UP0 UIADD3 UR4, -UR4, 0x100000, URZ ;  /* 0x0010000004048890 */ /* 0x000fc8000fffe13f */
[----:B------:R-:W-:Y:S02]  /*0660*/  @!UP0 USHF.L.U32 UR5, UR4, 0xb, URZ ;  /* 0x0000000b04058899 */ /* 0x000fe4000800063f */
[----:B------:R-:W-:Y:S01]  /*0670*/  @!UP0 USHF.L.U32 UR4, UR4, 0x1, URZ ;  /* 0x0000000104048899 */ /* 0x000fe2000800063f */
[----:B------:R-:W5:Y:S01]  /*0680*/  LDC R13, c[0x0][0x144] ;  /* 0x00005100ff0d7b82 */ /* 0x000f620000000800 */
[C---:B------:R-:W-:Y:S01]  /*0690*/  IMAD.SHL.U32 R88, R11.reuse, 0x4, RZ ;  /* 0x000000040b587824 */ /* 0x040fe200078e00ff */
[----:B------:R-:W3:Y:S01]  /*06a0*/  F2I.U32.TRUNC.NTZ R8, R8 ;  /* 0x0000000800087305 */ /* 0x000ee2000020f000 */
[----:B--2---:R-:W-:Y:S01]  /*06b0*/  IMAD.MOV R0, RZ, RZ, -R0 ;  /* 0x000000ffff007224 */ /* 0x004fe200078e0a00 */
[----:B------:R-:W-:Y:S01]  /*06c0*/  VOTEU.ALL UP4, P1 ;  /* 0x00000000003f7886 */ /* 0x000fe20000880000 */
[----:B------:R-:W-:Y:S01]  /*06d0*/  VOTEU.ALL UP5, P1 ;  /* 0x00000000003f7886 */ /* 0x000fe200008a0000 */
[----:B-1----:R-:W-:Y:S01]  /*06e0*/  @!UP0 ULEA UR8, UR7, UR6, 0x18 ;  /* 0x0000000607088291 */ /* 0x002fe2000f8ec03f */
[----:B------:R-:W-:Y:S01]  /*06f0*/  LOP3.LUT R88, R11, 0xc, R88, 0x78, !PT ;  /* 0x0000000c0b587812 */ /* 0x000fe200078e7858 */
[----:B------:R-:W-:-:S04]  /*0700*/  @!UP1 UIADD3 UR6, -UR11, 0x100000, URZ ;  /* 0x001000000b069890 */ /* 0x000fc8000fffe13f */
[----:B------:R-:W-:Y:S02]  /*0710*/  @!UP1 USHF.L.U32 UR7, UR6, 0xb, URZ ;  /* 0x0000000b06079899 */ /* 0x000fe4000800063f */
[----:B------:R-:W-:Y:S01]  /*0720*/  @!UP1 USHF.L.U32 UR6, UR6, 0x1, URZ ;  /* 0x0000000106069899 */ /* 0x000fe2000800063f */
[C---:B------:R-:W-:Y:S01]  /*0730*/  ISETP.NE.AND P1, PT, R14.reuse, 0x3, PT ;  /* 0x000000030e00780c */ /* 0x040fe20003f25270 */
[----:B------:R-:W-:Y:S01]  /*0740*/  VOTEU.ALL UP0, P0 ;  /* 0x00000000003f7886 */ /* 0x000fe20000000000 */
[----:B----4-:R-:W-:Y:S02]  /*0750*/  R2UR UR43, R15 ;  /* 0x000000000f2b72ca */ /* 0x010fe400000e0000 */
[----:B------:R-:W-:Y:S01]  /*0760*/  ISETP.EQ.OR P1, PT, R14, RZ, !P1 ;  /* 0x000000ff0e00720c */ /* 0x000fe20004f22670 */
[----:B0-----:R-:W-:Y:S01]  /*0770*/  @!UP1 ULEA UR9, UR10, UR9, 0x18 ;  /* 0x000000090a099291 */ /* 0x001fe2000f8ec03f */
[----:B---3--:R-:W-:Y:S01]  /*0780*/  IMAD.MOV R24, RZ, RZ, -R8 ;  /* 0x000000ffff187224 */ /* 0x008fe200078e0a08 */
[----:B------:R-:W-:Y:S01]  /*0790*/  VOTEU.ALL UP1, P0 ;  /* 0x00000000003f7886 */ /* 0x000fe20000020000 */
[----:B------:R-:W-:Y:S01]  /*07a0*/  LOP3.LUT P0, RZ, R4, 0x7, RZ, 0xc0, !PT ;  /* 0x0000000704ff7812 */ /* 0x000fe2000780c0ff */
[----:B------:R-:W0:Y:S02]  /*07b0*/  FENCE.VIEW.ASYNC.S ;  /* 0x00000000000073c6 */ /* 0x000e240000000000 */
[----:B0-----:R0:W1:Y:S01]  /*07c0*/  @!UP0 SYNCS.EXCH.64 URZ, [UR8+0x80], UR4 ;  /* 0x00008004083f85b2 */ /* 0x0010620008000100 */
[----:B------:R-:W-:Y:S01]  /*07d0*/  IMAD R9, R21, R24, R6 ;  /* 0x0000001815097224 */ /* 0x000fe200078e0206 */
[----:B------:R-:W-:Y:S01]  /*07e0*/  ISETP.EQ.AND P1, PT, R10, RZ, P1 ;  /* 0x000000ff0a00720c */ /* 0x000fe20000f22270 */
[----:B-----5:R-:W-:Y:S01]  /*07f0*/  IMAD R20, R13, R0, UR12 ;  /* 0x0000000c0d147e24 */ /* 0x020fe2000f8e0200 */
[----:B------:R-:W-:-:S02]  /*0800*/  ISETP.LT.U32.AND P0, PT, R88, 0x2, !P0 ;  /* 0x000000025800780c */ /* 0x000fc40004701070 */
[----:B------:R-:W-:Y:S02]  /*0810*/  ISETP.NE.AND P4, PT, R9, R88, PT ;  /* 0x000000580900720c */ /* 0x000fe40003f85270 */
[----:B------:R-:W-:Y:S02]  /*0820*/  SEL R23, RZ, 0x1, !P1 ;  /* 0x00000001ff177807 */ /* 0x000fe40004800000 */
[----:B------:R-:W-:Y:S02]  /*0830*/  ISETP.EQ.OR P4, PT, R20, RZ, !P4 ;  /* 0x000000ff1400720c */ /* 0x000fe40006782670 */
[----:B------:R-:W-:Y:S02]  /*0840*/  SEL R23, R23, 0x2, P5 ;  /* 0x0000000217177807 */ /* 0x000fe40002800000 */
[----:B------:R-:W-:Y:S01]  /*0850*/  PLOP3.LUT P0, PT, P0, P4, PT, 0x80, 0x0 ;  /* 0x000000000000781c */ /* 0x000fe20000709070 */
[----:B------:R0:W2:Y:S01]  /*0860*/  @!UP1 SYNCS.EXCH.64 URZ, [UR8+0x88], UR4 ;  /* 0x00008804083f95b2 */ /* 0x0000a20008000100 */
[----:B------:R-:W-:-:S02]  /*0870*/  NOP ;  /* 0x0000000000007918 */ /* 0x000fc40000000000 */
[----:B------:R-:W-:Y:S01]  /*0880*/  P2R R102, PR, RZ, 0x1 ;  /* 0x00000001ff667803 */ /* 0x000fe20000000000 */
[----:B------:R0:W3:Y:S01]  /*0890*/  @!UP2 SYNCS.EXCH.64 URZ, [UR9+0x60], UR6 ;  /* 0x00006006093fa5b2 */ /* 0x0000e20008000100 */
[----:B------:R0:W4:Y:S01]  /*08a0*/  @!UP3 SYNCS.EXCH.64 URZ, [UR9+0x68], UR6 ;  /* 0x00006806093fb5b2 */ /* 0x0001220008000100 */
[----:B------:R0:W0:Y:S01]  /*08b0*/  @!UP4 SYNCS.EXCH.64 URZ, [UR9+0x70], UR6 ;  /* 0x00007006093fc5b2 */ /* 0x0000220008000100 */
[----:B------:R0:W0:Y:S01]  /*08c0*/  @!UP5 SYNCS.EXCH.64 URZ, [UR9+0x78], UR6 ;  /* 0x00007806093fd5b2 */ /* 0x0000220008000100 */
[----:B------:R-:W-:Y:S01]  /*08d0*/  NOP ;  /* 0x0000000000007918 */ /* 0x000fe20000000000 */
[----:B-1----:R-:W-:Y:S05]  /*08e0*/  @!P3 BRA `(.L_x_3) ;  /* 0x000000000008b947 */ /* 0x002fea0003800000 */
[----:B0-234-:R-:W-:Y:S01]  /*08f0*/  UCGABAR_ARV ;  /* 0x00000000000079c7 */ /* 0x01dfe20008000000 */
[----:B------:R-:W-:Y:S05]  /*0900*/  BRA `(.L_x_4) ;  /* 0x0000000000047947 */ /* 0x000fea0003800000 */
.L_x_3:
[----:B0-234-:R-:W-:Y:S01]  /*0910*/  NOP ;  /* 0x0000000000007918 */ /* 0x01dfe20000000000 */
.L_x_4:
[----:B------:R-:W-:Y:S01]  /*0920*/  ULDC.64 UR4, c[0x0][0x598] ;  /* 0x0001660000047ab9 */ /* 0x000fe20000000a00 */
[----:B------:R-:W-:Y:S01]  /*0930*/  ULDC.64 UR36, c[0x0][0x208] ;  /* 0x0000820000247ab9 */ /* 0x000fe20000000a00 */
[----:B------:R-:W-:-:S04]  /*0940*/  ISETP.NE.U32.AND P0, PT, RZ, UR4, PT ;  /* 0x00000004ff007c0c */ /* 0x000fc8000bf05070 */
[----:B------:R-:W-:-:S13]  /*0950*/  ISETP.NE.AND.EX P0, PT, RZ, UR5, PT, P0 ;  /* 0x00000005ff007c0c */ /* 0x000fda000bf05300 */
[----:B------:R-:W-:Y:S05]  /*0960*/  @!P0 BRA `(.L_x_5) ;  /* 0x00000000001c8947 */ /* 0x000fea0003800000 */
[----:B------:R-:W0:Y:S02]  /*0970*/  LDC.64 R8, c[0x0][0x598] ;  /* 0x00016600ff087b82 */ /* 0x000e240000000a00 */
[----:B0-----:R-:W2:Y:S02]  /*0980*/  LDG.E.64 R8, desc[UR36][R8.64] ;  /* 0x0000002408087981 */ /* 0x001ea4000c1e1b00 */
[----:B--2---:R-:W-:-:S04]  /*0990*/  ISETP.NE.U32.AND P0, PT, R8, RZ, PT ;  /* 0x000000ff0800720c */ /* 0x004fc80003f05070 */
[----:B------:R-:W-:-:S13]  /*09a0*/  ISETP.NE.AND.EX P0, PT, R9, RZ, PT, P0 ;  /* 0x000000ff0900720c */ /* 0x000fda0003f05300 */
[----:B------:R-:W-:Y:S05]  /*09b0*/  @!P0 BRA `(.L_x_5) ;  /* 0x0000000000088947 */ /* 0x000fea0003800000 */
[----:B------:R0:W5:Y:S01]  /*09c0*/  LD.E R89, desc[UR36][R8.64] ;  /* 0x0000002408597980 */ /* 0x000162000c101900 */
[----:B------:R-:W-:Y:S05]  /*09d0*/  BRA `(.L_x_6) ;  /* 0x0000000000247947 */ /* 0x000fea0003800000 */
.L_x_5:
[----:B------:R-:W-:Y:S02]  /*09e0*/  ULDC.64 UR4, c[0x0][0x588] ;  /* 0x0001620000047ab9 */ /* 0x000fe40000000a00 */
[----:B------:R-:W-:-:S04]  /*09f0*/  ISETP.NE.U32.AND P0, PT, RZ, UR4, PT ;  /* 0x00000004ff007c0c */ /* 0x000fc8000bf05070 */
[----:B------:R-:W-:-:S13]  /*0a00*/  ISETP.NE.AND.EX P0, PT, RZ, UR5, PT, P0 ;  /* 0x00000005ff007c0c */ /* 0x000fda000bf05300 */
[----:B------:R-:W-:Y:S05]  /*0a10*/  @!P0 BRA `(.L_x_7) ;  /* 0x00000000000c8947 */ /* 0x000fea0003800000 */
[----:B------:R-:W0:Y:S02]  /*0a20*/  LDC.64 R8, c[0x0][0x588] ;  /* 0x00016200ff087b82 */ /* 0x000e240000000a00 */
[----:B0-----:R1:W5:Y:S01]  /*0a30*/  LDG.E R89, desc[UR36][R8.64] ;  /* 0x0000002408597981 */ /* 0x001362000c1e1900 */
[----:B------:R-:W-:Y:S05]  /*0a40*/  BRA `(.L_x_6) ;  /* 0x0000000000087947 */ /* 0x000fea0003800000 */
.L_x_7:
[----:B------:R-:W-:Y:S02]  /*0a50*/  ULDC UR4, c[0x0][0x580] ;  /* 0x0001600000047ab9 */ /* 0x000fe40000000800 */
[----:B------:R-:W-:-:S07]  /*0a60*/  IMAD.U32 R89, RZ, RZ, UR4 ;  /* 0x00000004ff597e24 */ /* 0x000fce000f8e00ff */
.L_x_6:
[----:B------:R-:W-:Y:S02]  /*0a70*/  ULDC.64 UR4, c[0x0][0x5a0] ;  /* 0x0001680000047ab9 */ /* 0x000fe40000000a00 */
[----:B------:R-:W-:-:S04]  /*0a80*/  ISETP.NE.U32.AND P0, PT, RZ, UR4, PT ;  /* 0x00000004ff007c0c */ /* 0x000fc8000bf05070 */
[----:B------:R-:W-:-:S13]  /*0a90*/  ISETP.NE.AND.EX P0, PT, RZ, UR5, PT, P0 ;  /* 0x00000005ff007c0c */ /* 0x000fda000bf05300 */
[----:B------:R-:W-:Y:S05]  /*0aa0*/  @!P0 BRA `(.L_x_8) ;  /* 0x00000000001c8947 */ /* 0x000fea0003800000 */
[----:B01----:R-:W0:Y:S02]  /*0ab0*/  LDC.64 R8, c[0x0][0x5a0] ;  /* 0x00016800ff087b82 */ /* 0x003e240000000a00 */
[----:B0-----:R-:W2:Y:S02]  /*0ac0*/  LDG.E.64 R8, desc[UR36][R8.64] ;  /* 0x0000002408087981 */ /* 0x001ea4000c1e1b00 */
[----:B--2---:R-:W-:-:S04]  /*0ad0*/  ISETP.NE.U32.AND P0, PT, R8, RZ, PT ;  /* 0x000000ff0800720c */ /* 0x004fc80003f05070 */
[----:B------:R-:W-:-:S13]  /*0ae0*/  ISETP.NE.AND.EX P0, PT, R9, RZ, PT, P0 ;  /* 0x000000ff0900720c */ /* 0x000fda0003f05300 */
[----:B------:R-:W-:Y:S05]  /*0af0*/  @!P0 BRA `(.L_x_8) ;  /* 0x0000000000088947 */ /* 0x000fea0003800000 */
[----:B------:R0:W5:Y:S01]  /*0b00*/  LD.E R90, desc[UR36][R8.64] ;  /* 0x00000024085a7980 */ /* 0x000162000c101900 */
[----:B------:R-:W-:Y:S05]  /*0b10*/  BRA `(.L_x_9) ;  /* 0x0000000000247947 */ /* 0x000fea0003800000 */
.L_x_8:
[----:B------:R-:W-:Y:S02]  /*0b20*/  ULDC.64 UR4, c[0x0][0x590] ;  /* 0x0001640000047ab9 */ /* 0x000fe40000000a00 */
[----:B------:R-:W-:-:S04]  /*0b30*/  ISETP.NE.U32.AND P0, PT, RZ, UR4, PT ;  /* 0x00000004ff007c0c */ /* 0x000fc8000bf05070 */
[----:B------:R-:W-:-:S13]  /*0b40*/  ISETP.NE.AND.EX P0, PT, RZ, UR5, PT, P0 ;  /* 0x00000005ff007c0c */ /* 0x000fda000bf05300 */
[----:B------:R-:W-:Y:S05]  /*0b50*/  @!P0 BRA `(.L_x_10) ;  /* 0x00000000000c8947 */ /* 0x000fea0003800000 */
[----:B------:R-:W2:Y:S02]  /*0b60*/  LDC.64 R90, c[0x0][0x590] ;  /* 0x00016400ff5a7b82 */ /* 0x000ea40000000a00 */
[----:B--2---:R2:W5:Y:S01]  /*0b70*/  LDG.E R90, desc[UR36][R90.64] ;  /* 0x000000245a5a7981 */ /* 0x004562000c1e1900 */
[----:B------:R-:W-:Y:S05]  /*0b80*/  BRA `(.L_x_9) ;  /* 0x0000000000087947 */ /* 0x000fea0003800000 */
.L_x_10:
[----:B------:R-:W-:Y:S02]  /*0b90*/  ULDC UR4, c[0x0][0x584] ;  /* 0x0001610000047ab9 */ /* 0x000fe40000000800 */
[----:B------:R-:W-:-:S07]  /*0ba0*/  IMAD.U32 R90, RZ, RZ, UR4 ;  /* 0x00000004ff5a7e24 */ /* 0x000fce000f8e00ff */
.L_x_9:
[----:B------:R-:W3:Y:S01]  /*0bb0*/  LDC R2, c[0x0][0x65c] ;  /* 0x00019700ff027b82 */ /* 0x000ee20000000800 */
[----:B------:R-:W-:Y:S01]  /*0bc0*/  ULDC UR6, c[0x0][0x28c] ;  /* 0x0000a30000067ab9 */ /* 0x000fe20000000800 */
[----:B------:R-:W-:Y:S01]  /*0bd0*/  ISETP.NE.AND P0, PT, R10, 0x2, PT ;  /* 0x000000020a00780c */ /* 0x000fe20003f05270 */
[----:B------:R-:W-:Y:S01]  /*0be0*/  UIADD3 UR6, UR6, 0x7f, URZ ;  /* 0x0000007f06067890 */ /* 0x000fe2000fffe03f */
[----:B01----:R-:W-:Y:S01]  /*0bf0*/  IMAD.U32 R8, RZ, RZ, UR12 ;  /* 0x0000000cff087e24 */ /* 0x003fe2000f8e00ff */
[----:B------:R-:W-:Y:S01]  /*0c00*/  UMOV UR38, URZ ;  /* 0x0000003f00267c82 */ /* 0x000fe20008000000 */
[----:B------:R-:W-:Y:S01]  /*0c10*/  UMOV UR39, URZ ;  /* 0x0000003f00277c82 */ /* 0x000fe20008000000 */
[----:B------:R-:W-:Y:S01]  /*0c20*/  USHF.R.S32.HI UR7, URZ, 0x1f, UR6 ;  /* 0x0000001f3f077899 */ /* 0x000fe20008011406 */
[----:B------:R-:W-:-:S03]  /*0c30*/  ULDC.64 UR8, c[0x0][0x650] ;  /* 0x0001940000087ab9 */ /* 0x000fc60000000a00 */
[----:B------:R-:W-:-:S04]  /*0c40*/  ULEA.HI UR7, UR7, UR6, URZ, 0x7 ;  /* 0x0000000607077291 */ /* 0x000fc8000f8f383f */
[----:B------:R-:W-:Y:S01]  /*0c50*/  USHF.R.S32.HI UR40, URZ, 0x7, UR7 ;  /* 0x000000073f287899 */ /* 0x000fe20008011407 */
[----:B---3--:R-:W-:-:S13]  /*0c60*/  ISETP.NE.AND P1, PT, R2, 0x1, PT ;  /* 0x000000010200780c */ /* 0x008fda0003f25270 */
[----:B------:R-:W0:Y:S01]  /*0c70*/  @P1 LDC R17, c[0x0][0x10] ;  /* 0x00000400ff111b82 */ /* 0x000e220000000800 */
[----:B------:R-:W-:Y:S02]  /*0c80*/  @P1 IMAD.MOV.U32 R7, RZ, RZ, RZ ;  /* 0x000000ffff071224 */ /* 0x000fe400078e00ff */
[----:B------:R-:W-:-:S05]  /*0c90*/  @P1 IMAD.MOV.U32 R9, RZ, RZ, RZ ;  /* 0x000000ffff091224 */ /* 0x000fca00078e00ff */
[----:B------:R-:W1:Y:S01]  /*0ca0*/  @!P1 LDC R11, c[0x0][0xc] ;  /* 0x00000300ff0b9b82 */ /* 0x000e620000000800 */
[----:B------:R-:W-:Y:S01]  /*0cb0*/  ULDC UR4, c[0x0][0xc] ;  /* 0x0000030000047ab9 */ /* 0x000fe20000000800 */
[----:B------:R-:W-:Y:S02]  /*0cc0*/  ULDC UR5, c[0x0][0x10] ;  /* 0x0000040000057ab9 */ /* 0x000fe40000000800 */
[----:B------:R-:W-:-:S04]  /*0cd0*/  UIMAD.WIDE.U32 UR4, UR4, UR5, URZ ;  /* 0x00000005040472a5 */ /* 0x000fc8000f8e003f */
[----:B------:R-:W3:Y:S01]  /*0ce0*/  LDC R0, c[0x0][0x14] ;  /* 0x00000500ff007b82 */ /* 0x000ee20000000800 */
[----:B0-----:R-:W-:-:S04]  /*0cf0*/  @P1 IMAD.WIDE.U32 R16, R17, UR12, R6 ;  /* 0x0000000c11101c25 */ /* 0x001fc8000f8e0006 */
[----:B------:R-:W-:Y:S02]  /*0d00*/  @P1 IMAD.IADD R17, R17, 0x1, R9 ;  /* 0x0000000111111824 */ /* 0x000fe400078e0209 */
[----:B------:R-:W-:Y:S02]  /*0d10*/  IMAD.MOV.U32 R9, RZ, RZ, RZ ;  /* 0x000000ffff097224 */ /* 0x000fe400078e00ff */
[----:B-1----:R-:W-:-:S04]  /*0d20*/  @!P1 IMAD.WIDE.U32 R8, R6, R11, R8 ;  /* 0x0000000b06089225 */ /* 0x002fc800078e0008 */
[----:B------:R-:W-:Y:S02]  /*0d30*/  @!P1 IMAD.MOV.U32 R16, RZ, RZ, R8 ;  /* 0x000000ffff109224 */ /* 0x000fe400078e0008 */
[----:B---3--:R-:W-:-:S04]  /*0d40*/  IMAD.WIDE.U32 R12, R0, UR4, RZ ;  /* 0x00000004000c7c25 */ /* 0x008fc8000f8e00ff */
[----:B------:R-:W-:Y:S01]  /*0d50*/  IMAD R10, R0, UR5, RZ ;  /* 0x00000005000a7c24 */ /* 0x000fe2000f8e02ff */
[----:B------:R0:W-:Y:S01]  /*0d60*/  STL.64 [R1], R12 ;  /* 0x0000000c01007387 */ /* 0x0001e20000100a00 */
[----:B------:R-:W-:Y:S02]  /*0d70*/  @!P1 IMAD.MOV.U32 R17, RZ, RZ, R9 ;  /* 0x000000ffff119224 */ /* 0x000fe400078e0009 */
[----:B------:R-:W-:Y:S01]  /*0d80*/  IMAD.IADD R0, R13, 0x1, R10 ;  /* 0x000000010d007824 */ /* 0x000fe200078e020a */
[----:B------:R-:W-:Y:S06]  /*0d90*/  @P0 BRA `(.L_x_11) ;  /* 0x0000000000200947 */ /* 0x000fec0003800000 */
[----:B------:R-:W-:Y:S01]  /*0da0*/  UISETP.GE.U32.AND UP0, UPT, UR40, 0x5, UPT ;  /* 0x000000052800788c */ /* 0x000fe2000bf06070 */
[----:B------:R-:W-:Y:S01]  /*0db0*/  IADD3 R16, P0, R16, R12, RZ ;  /* 0x0000000c10107210 */ /* 0x000fe20007f1e0ff */
[----:B------:R-:W-:Y:S01]  /*0dc0*/  UIMAD.WIDE.U32 UR4, UR40, -0x33333333, URZ ;  /* 0xcccccccd280478a5 */ /* 0x000fe2000f8e003f */
[----:B------:R-:W-:-:S03]  /*0dd0*/  UMOV UR39, URZ ;  /* 0x0000003f00277c82 */ /* 0x000fc60008000000 */
[----:B------:R-:W-:Y:S01]  /*0de0*/  USHF.R.U32.HI UR4, URZ, 0x2, UR5 ;  /* 0x000000023f047899 */ /* 0x000fe20008011605 */
[----:B------:R-:W-:-:S03]  /*0df0*/  IMAD.X R17, R0, 0x1, R17, P0 ;  /* 0x0000000100117824 */ /* 0x000fc600000e0611 */
[----:B------:R-:W-:Y:S02]  /*0e00*/  UIMAD UR38, UR4, -0x5, UR40 ;  /* 0xfffffffb042678a4 */ /* 0x000fe4000f8e0228 */
[----:B------:R-:W-:-:S12]  /*0e10*/  @UP0 ULOP3.LUT UR39, UR4, 0x1, URZ, 0xc0, !UPT ;  /* 0x0000000104270892 */ /* 0x000fd8000f8ec03f */
.L_x_11:
[----:B------:R-:W-:Y:S01]  /*0e20*/  ISETP.GE.U32.AND P0, PT, R16, UR8, PT ;  /* 0x0000000810007c0c */ /* 0x000fe2000bf06070 */
[----:B------:R-:W-:Y:S01]  /*0e30*/  IMAD.MOV.U32 R22, RZ, RZ, -0x1 ;  /* 0xffffffffff167424 */ /* 0x000fe200078e00ff */
[----:B------:R-:W-:Y:S01]  /*0e40*/  PRMT R8, RZ, 0x7610, R8 ;  /* 0x00007610ff087816 */ /* 0x000fe20000000008 */
[----:B------:R-:W-:Y:S01]  /*0e50*/  IMAD.MOV.U32 R19, RZ, RZ, -0x1 ;  /* 0xffffffffff137424 */ /* 0x000fe200078e00ff */
[----:B------:R-:W-:Y:S01]  /*0e60*/  ISETP.GE.U32.AND.EX P0, PT, R17, UR9, PT, P0 ;  /* 0x0000000911007c0c */ /* 0x000fe2000bf06100 */
[----:B------:R-:W-:-:S12]  /*0e70*/  IMAD.MOV.U32 R18, RZ, RZ, -0x1 ;  /* 0xffffffffff127424 */ /* 0x000fd800078e00ff */
[----:B------:R-:W-:Y:S05]  /*0e80*/  @P0 BRA `(.L_x_12) ;  /* 0x0000000400240947 */ /* 0x000fea0003800000 */
[----:B------:R-:W1:Y:S01]  /*0e90*/  LDC.64 R18, c[0x0][0x628] ;  /* 0x00018a00ff127b82 */ /* 0x000e620000000a00 */
[----:B------:R-:W-:Y:S02]  /*0ea0*/  IMAD.MOV.U32 R8, RZ, RZ, R16 ;  /* 0x000000ffff087224 */ /* 0x000fe400078e0010 */
[----:B------:R-:W-:-:S05]  /*0eb0*/  IMAD.MOV.U32 R9, RZ, RZ, R17 ;  /* 0x000000ffff097224 */ /* 0x000fca00078e0011 */
[----:B------:R-:W3:Y:S08]  /*0ec0*/  LDC R22, c[0x0][0x630] ;  /* 0x00018c00ff167b82 */ /* 0x000ef00000000800 */
[----:B------:R-:W4:Y:S01]  /*0ed0*/  LDC.64 R26, c[0x0][0x620] ;  /* 0x00018800ff1a7b82 */ /* 0x000f220000000a00 */
[----:B-1----:R-:W-:-:S04]  /*0ee0*/  ISETP.NE.U32.AND P0, PT, R18, RZ, PT ;  /* 0x000000ff1200720c */ /* 0x002fc80003f05070 */
[----:B------:R-:W-:-:S13]  /*0ef0*/  ISETP.NE.AND.EX P0, PT, R19, RZ, PT, P0 ;  /* 0x000000ff1300720c */ /* 0x000fda0003f05300 */
[----:B---34-:R-:W-:Y:S05]  /*0f00*/  @!P0 BRA `(.L_x_13) ;  /* 0x0000000000288947 */ /* 0x018fea0003800000 */
[----:B0-----:R-:W0:Y:S02]  /*0f10*/  LDC R13, c[0x0][0x634] ;  /* 0x00018d00ff0d7b82 */ /* 0x001e240000000800 */
[----:B0-----:R-:W-:-:S05]  /*0f20*/  IADD3 R13, P0, R16, R13, RZ ;  /* 0x0000000d100d7210 */ /* 0x001fca0007f1e0ff */
[----:B------:R-:W-:-:S04]  /*0f30*/  IMAD.X R15, RZ, RZ, R17, P0 ;  /* 0x000000ffff0f7224 */ /* 0x000fc800000e0611 */
[----:B------:R-:W-:-:S04]  /*0f40*/  IMAD.WIDE.U32 R8, R15, R18, RZ ;  /* 0x000000120f087225 */ /* 0x000fc800078e00ff */
[----:B------:R-:W-:-:S04]  /*0f50*/  IMAD.WIDE.U32 R10, P0, R13, R19, R8 ;  /* 0x000000130d0a7225 */ /* 0x000fc80007800008 */
[----:B------:R-:W-:-:S04]  /*0f60*/  IMAD.WIDE.U32 R8, R13, R18, RZ ;  /* 0x000000120d087225 */ /* 0x000fc800078e00ff */
[----:B------:R-:W-:Y:S01]  /*0f70*/  IMAD.X R13, RZ, RZ, RZ, P0 ;  /* 0x000000ffff0d7224 */ /* 0x000fe200000e06ff */
[----:B------:R-:W-:Y:S01]  /*0f80*/  IADD3 RZ, P0, R9, R10, RZ ;  /* 0x0000000a09ff7210 */ /* 0x000fe20007f1e0ff */
[----:B------:R-:W-:-:S04]  /*0f90*/  IMAD.MOV.U32 R12, RZ, RZ, R11 ;  /* 0x000000ffff0c7224 */ /* 0x000fc800078e000b */
[----:B------:R-:W-:-:S08]  /*0fa0*/  IMAD.WIDE.U32.X R8, R15, R19, R12, P0 ;  /* 0x000000130f087225 */ /* 0x000fd000000e040c */
.L_x_13:
[----:B------:R-:W1:Y:S01]  /*0fb0*/  LDC.64 R28, c[0x0][0x640] ;  /* 0x00019000ff1c7b82 */ /* 0x000e620000000a00 */
[-CC-:B------:R-:W-:Y:S01]  /*0fc0*/  SHF.R.U64 R32, R8, R22.reuse, R9.reuse ;  /* 0x0000001608207219 */ /* 0x180fe20000001209 */
[----:B------:R-:W-:Y:S01]  /*0fd0*/  IMAD.MOV.U32 R31, RZ, RZ, 0x1 ;  /* 0x00000001ff1f7424 */ /* 0x000fe200078e00ff */
[----:B------:R-:W-:Y:S02]  /*0fe0*/  SHF.R.U32.HI R8, RZ, R22, R9 ;  /* 0x00000016ff087219 */ /* 0x000fe40000011609 */
[----:B------:R-:W-:-:S03]  /*0ff0*/  IADD3 R11, P0, RZ, -R32, RZ ;  /* 0x80000020ff0b7210 */ /* 0x000fc60007f1e0ff */
[----:B0-----:R-:W0:Y:S02]  /*1000*/  LDC R12, c[0x0][0x618] ;  /* 0x00018600ff0c7b82 */ /* 0x001e240000000800 */
[----:B------:R-:W-:-:S04]  /*1010*/  IMAD.X R9, RZ, RZ, ~R8, P0 ;  /* 0x000000ffff097224 */ /* 0x000fc800000e0e08 */
[-C--:B------:R-:W-:Y:S02]  /*1020*/  IMAD R10, R9, R26.reuse, RZ ;  /* 0x0000001a090a7224 */ /* 0x080fe400078e02ff */
[----:B------:R-:W3:Y:S01]  /*1030*/  LDC R13, c[0x0][0x608] ;  /* 0x00018200ff0d7b82 */ /* 0x000ee20000000800 */
[----:B------:R-:W-:-:S04]  /*1040*/  IMAD.WIDE.U32 R8, R11, R26, R16 ;  /* 0x0000001a0b087225 */ /* 0x000fc800078e0010 */
[----:B------:R-:W-:-:S03]  /*1050*/  IMAD R11, R11, R27, R10 ;  /* 0x0000001b0b0b7224 */ /* 0x000fc600078e020a */
[----:B------:R-:W4:Y:S01]  /*1060*/  LDC R18, c[0x0][0x658] ;  /* 0x00019600ff127b82 */ /* 0x000f220000000800 */
[----:B------:R-:W-:Y:S01]  /*1070*/  IMAD.IADD R9, R9, 0x1, R11 ;  /* 0x0000000109097824 */ /* 0x000fe200078e020b */
[----:B-1----:R-:W-:Y:S01]  /*1080*/  ISETP.NE.U32.AND P0, PT, R28, RZ, PT ;  /* 0x000000ff1c00720c */ /* 0x002fe20003f05070 */
[----:B------:R-:W-:-:S03]  /*1090*/  IMAD.MOV.U32 R11, RZ, RZ, -0x1 ;  /* 0xffffffffff0b7424 */ /* 0x000fc600078e00ff */
[----:B------:R-:W-:Y:S02]  /*10a0*/  ISETP.NE.AND.EX P0, PT, R29, RZ, PT, P0 ;  /* 0x000000ff1d00720c */ /* 0x000fe40003f05300 */
[----:B------:R-:W1:Y:S01]  /*10b0*/  LDC R27, c[0x0][0x600] ;  /* 0x00018000ff1b7b82 */ /* 0x000e620000000800 */
[-CC-:B0-----:R-:W-:Y:S02]  /*10c0*/  SHF.R.U64 R25, R8, R12.reuse, R9.reuse ;  /* 0x0000000c08197219 */ /* 0x181fe40000001209 */
[----:B------:R-:W-:-:S05]  /*10d0*/  SHF.R.U32.HI R8, RZ, R12, R9 ;  /* 0x0000000cff087219 */ /* 0x000fca0000011609 */
[----:B------:R-:W0:Y:S01]  /*10e0*/  LDC R22, c[0x0][0x648] ;  /* 0x00019200ff167b82 */ /* 0x000e220000000800 */
[-CC-:B---3--:R-:W-:Y:S02]  /*10f0*/  SHF.R.U64 R34, R25, R13.reuse, R8.reuse ;  /* 0x0000000d19227219 */ /* 0x188fe40000001208 */
[----:B------:R-:W-:-:S05]  /*1100*/  SHF.R.U32.HI R9, RZ, R13, R8 ;  /* 0x0000000dff097219 */ /* 0x000fca0000011608 */
[----:B------:R-:W3:Y:S01]  /*1110*/  LDC R26, c[0x0][0x638] ;  /* 0x00018e00ff1a7b82 */ /* 0x000ee20000000800 */
[-C--:B----4-:R-:W-:Y:S02]  /*1120*/  SHF.L.U32 R8, R11, R18.reuse, RZ ;  /* 0x000000120b087219 */ /* 0x090fe400000006ff */
[--C-:B------:R-:W-:Y:S02]  /*1130*/  SHF.R.U64 R36, R34, R18, R9.reuse ;  /* 0x0000001222247219 */ /* 0x100fe40000001209 */
[----:B------:R-:W-:Y:S02]  /*1140*/  LOP3.LUT R15, RZ, R8, RZ, 0x33, !PT ;  /* 0x00000008ff0f7212 */ /* 0x000fe400078e33ff */
[----:B------:R-:W-:Y:S01]  /*1150*/  SHF.R.U32.HI R9, RZ, R18, R9 ;  /* 0x00000012ff097219 */ /* 0x000fe20000011609 */
[----:B------:R-:W4:Y:S01]  /*1160*/  LDC R30, c[0x0][0x610] ;  /* 0x00018400ff1e7b82 */ /* 0x000f220000000800 */
[----:B------:R-:W-:Y:S01]  /*1170*/  IMAD.MOV.U32 R8, RZ, RZ, R36 ;  /* 0x000000ffff087224 */ /* 0x000fe200078e0024 */
[----:B------:R-:W-:Y:S06]  /*1180*/  @!P0 BRA `(.L_x_14) ;  /* 0x0000000000288947 */ /* 0x000fec0003800000 */
[----:B------:R-:W2:Y:S02]  /*1190*/  LDC R13, c[0x0][0x64c] ;  /* 0x00019300ff0d7b82 */ /* 0x000ea40000000800 */
[----:B--2---:R-:W-:-:S05]  /*11a0*/  IADD3 R13, P0, R36, R13, RZ ;  /* 0x0000000d240d7210 */ /* 0x004fca0007f1e0ff */
        /* <DEDUP_REMOVED lines=8> */
.L_x_14:
[----:B0-----:R-:W-:Y:S01]  /*1230*/  SHF.R.U64 R9, R8, R22, R9 ;  /* 0x0000001608097219 */ /* 0x001fe20000001209 */
[----:B-1----:R-:W-:Y:S01]  /*1240*/  VIADD R10, R27, 0xffffffff ;  /* 0xffffffff1b0a7836 */ /* 0x002fe20000000000 */
[----:B------:R-:W-:Y:S01]  /*1250*/  SHF.L.U32 R7, R31, R18, RZ ;  /* 0x000000121f077219 */ /* 0x000fe200000006ff */
[----:B------:R-:W-:Y:S01]  /*1260*/  @P1 IMAD R20, R21, R24, R6 ;  /* 0x0000001815141224 */ /* 0x000fe200078e0206 */
[----:B------:R-:W-:Y:S01]  /*1270*/  LOP3.LUT R8, R34, R15, RZ, 0xc0, !PT ;  /* 0x0000000f22087212 */ /* 0x000fe200078ec0ff */
[----:B------:R-:W-:Y:S01]  /*1280*/  IMAD.MOV R11, RZ, RZ, -R9 ;  /* 0x000000ffff0b7224 */ /* 0x000fe200078e0a09 */
[----:B------:R-:W-:Y:S01]  /*1290*/  LOP3.LUT R10, R25, R10, RZ, 0xc0, !PT ;  /* 0x0000000a190a7212 */ /* 0x000fe200078ec0ff */
[----:B------:R-:W-:Y:S02]  /*12a0*/  IMAD.MOV.U32 R18, RZ, RZ, R32 ;  /* 0x000000ffff127224 */ /* 0x000fe400078e0020 */
[----:B------:R-:W-:Y:S02]  /*12b0*/  IMAD R7, R7, R9, R8 ;  /* 0x0000000907077224 */ /* 0x000fe400078e0208 */
[----:B---3--:R-:W-:-:S02]  /*12c0*/  IMAD R6, R11, R26, R36 ;  /* 0x0000001a0b067224 */ /* 0x008fc400078e0224 */
[----:B----4-:R-:W-:Y:S02]  /*12d0*/  IMAD R22, R7, R30, R20 ;  /* 0x0000001e07167224 */ /* 0x010fe400078e0214 */
[----:B------:R-:W-:Y:S02]  /*12e0*/  IMAD R7, R6, R27, R10 ;  /* 0x0000001b06077224 */ /* 0x000fe400078e020a */
[----:B------:R-:W-:-:S03]  /*12f0*/  IMAD.MOV.U32 R8, RZ, RZ, 0x1 ;  /* 0x00000001ff087424 */ /* 0x000fc600078e00ff */
[----:B------:R-:W-:Y:S02]  /*1300*/  SEL R19, R7, R22, !P1 ;  /* 0x0000001607137207 */ /* 0x000fe40004800000 */
[----:B------:R-:W-:-:S07]  /*1310*/  SEL R22, R22, R7, !P1 ;  /* 0x0000000716167207 */ /* 0x000fce0004800000 */
.L_x_12:
[----:B------:R-:W-:Y:S05]  /*1320*/  @!P3 BRA `(.L_x_15) ;  /* 0x00000000000cb947 */ /* 0x000fea0003800000 */
[----:B------:R-:W-:Y:S01]  /*1330*/  UCGABAR_WAIT ;  /* 0x0000000000007dc7 */ /* 0x000fe20008000000 */
[----:B------:R-:W-:Y:S01]  /*1340*/  CCTL.IVALL ;  /* 0x00000000ff00798f */ /* 0x000fe20002000000 */
[----:B------:R-:W-:Y:S05]  /*1350*/  BRA `(.L_x_16) ;  /* 0x0000000000047947 */ /* 0x000fea0003800000 */
.L_x_15:
[----:B------:R-:W-:Y:S06]  /*1360*/  BAR.SYNC.DEFER_BLOCKING 0x0 ;  /* 0x0000000000007b1d */ /* 0x000fec0000010000 */
.L_x_16:
[----:B------:R-:W-:Y:S05]  /*1370*/  @!P2 BRA `(.L_x_17) ;  /* 0x00000048002ca947 */ /* 0x000fea0003800000 */
[----:B------:R-:W-:-:S13]  /*1380*/  ISETP.GT.U32.AND P0, PT, R33, 0x1, PT ;  /* 0x000000012100780c */ /* 0x000fda0003f04070 */
[----:B------:R-:W-:Y:S05]  /*1390*/  @P0 EXIT ;  /* 0x000000000000094d */ /* 0x000fea0003800000 */
.L_x_18:
[----:B------:R-:W-:-:S08]  /*13a0*/  NOP ;  /* 0x0000000000007918 */ /* 0x000fd00000000000 */
[----:B------:R-:W1:Y:S02]  /*13b0*/  USETMAXREG.TRY_ALLOC.CTAPOOL UP0, 0xe8 ;  /* 0x000000e8000079c8 */ /* 0x000e640008000600 */
[----:B-1----:R-:W-:-:S13]  /*13c0*/  PLOP3.LUT P0, PT, PT, PT, UP0, 0x80, 0x0 ;  /* 0x000000000000781c */ /* 0x002fda0003f0f008 */
[----:B------:R-:W-:Y:S05]  /*13d0*/  @!P0 BRA `(.L_x_18) ;  /* 0xfffffffc00f08947 */ /* 0x000fea000383ffff */
[----:B------:R-:W-:-:S13]  /*13e0*/  LOP3.LUT P0, RZ, R8, 0xff, RZ, 0xc0, !PT ;  /* 0x000000ff08ff7812 */ /* 0x000fda000780c0ff */
[----:B------:R-:W-:Y:S05]  /*13f0*/  @!P0 EXIT ;  /* 0x000000000000894d */ /* 0x000fea0003800000 */
[----:B------:R-:W3:Y:S01]  /*1400*/  LDL.64 R10, [R1] ;  /* 0x00000000010a7983 */ /* 0x000ee20000100a00 */
[----:B------:R-:W1:Y:S01]  /*1410*/  S2UR UR4, SR_CgaCtaId ;  /* 0x00000000000479c3 */ /* 0x000e620000008800 */
[CC--:B------:R-:W-:Y:S01]  /*1420*/  LEA.HI R5, R3.reuse, R4.reuse, RZ, 0x2 ;  /* 0x0000000403057211 */ /* 0x0c0fe200078f10ff */
[----:B------:R-:W-:Y:S01]  /*1430*/  UISETP.LT.AND UP0, UPT, UR40, 0x1, UPT ;  /* 0x000000012800788c */ /* 0x000fe2000bf01270 */
[----:B------:R-:W-:Y:S01]  /*1440*/  LEA.HI R3, R3, R4, RZ, 0x5 ;  /* 0x0000000403037211 */ /* 0x000fe200078f28ff */
[----:B------:R-:W-:Y:S01]  /*1450*/  UIADD3 UR5, UR43, -0x1, URZ ;  /* 0xffffffff2b057890 */ /* 0x000fe2000fffe03f */
[--C-:B------:R-:W-:Y:S01]  /*1460*/  SHF.R.S32.HI R92, RZ, 0x2, R5.reuse ;  /* 0x00000002ff5c7819 */ /* 0x100fe20000011405 */
[----:B------:R-:W-:Y:S01]  /*1470*/  USEL UR42, UR40, 0x1, UP0 ;  /* 0x00000001282a7887 */ /* 0x000fe20008000000 */
[----:B------:R-:W-:Y:S01]  /*1480*/  SHF.R.S32.HI R7, RZ, 0x1f, R5 ;  /* 0x0000001fff077819 */ /* 0x000fe20000011405 */
[----:B--2---:R-:W2:Y:S01]  /*1490*/  LDC R91, c[0x0][0x658] ;  /* 0x00019600ff5b7b82 */ /* 0x004ea20000000800 */
[----:B------:R-:W-:Y:S01]  /*14a0*/  LOP3.LUT R5, R5, 0xfffffffc, RZ, 0xc0, !PT ;  /* 0xfffffffc05057812 */ /* 0x000fe200078ec0ff */
[----:B------:R-:W-:Y:S01]  /*14b0*/  UMOV UR41, 0x400 ;  /* 0x0000040000297882 */ /* 0x000fe20000000000 */
[----:B------:R-:W-:Y:S01]  /*14c0*/  LEA.HI R7, R7, R92, RZ, 0x3 ;  /* 0x0000005c07077211 */ /* 0x000fe200078f18ff */
[----:B------:R-:W-:Y:S01]  /*14d0*/  UISETP.NE.AND UP0, UPT, UR5, URZ, UPT ;  /* 0x0000003f0500728c */ /* 0x000fe2000bf05270 */
[----:B------:R-:W-:Y:S01]  /*14e0*/  SHF.R.S32.HI R3, RZ, 0x5, R3 ;  /* 0x00000005ff037819 */ /* 0x000fe20000011403 */
[----:B------:R-:W-:Y:S01]  /*14f0*/  IMAD.IADD R5, R4, 0x1, -R5 ;  /* 0x0000000104057824 */ /* 0x000fe200078e0a05 */
[----:B------:R-:W-:Y:S01]  /*1500*/  LOP3.LUT R7, R7, 0xfffffff8, RZ, 0xc0, !PT ;  /* 0xfffffff807077812 */ /* 0x000fe200078ec0ff */
[----:B------:R-:W4:Y:S01]  /*1510*/  LDC R96, c[0x0][0x288] ;  /* 0x0000a200ff607b82 */ /* 0x000f220000000800 */
[----:B------:R-:W-:Y:S01]  /*1520*/  IMAD.MOV.U32 R4, RZ, RZ, -0x1 ;  /* 0xffffffffff047424 */ /* 0x000fe200078e00ff */
[----:B------:R-:W-:Y:S01]  /*1530*/  ULDC UR6, c[0x0][0x284] ;  /* 0x0000a10000067ab9 */ /* 0x000fe20000000800 */
[----:B------:R-:W-:Y:S01]  /*1540*/  IMAD.MOV.U32 R6, RZ, RZ, 0x1 ;  /* 0x00000001ff067424 */ /* 0x000fe200078e00ff */
[----:B------:R-:W-:Y:S01]  /*1550*/  USHF.L.U32 UR45, UR40, 0x1, URZ ;  /* 0x00000001282d7899 */ /* 0x000fe2000800063f */
[----:B------:R-:W-:Y:S01]  /*1560*/  IMAD.IADD R92, R92, 0x1, -R7 ;  /* 0x000000015c5c7824 */ /* 0x000fe200078e0a07 */
[----:B------:R-:W-:Y:S01]  /*1570*/  UIADD3 UR42, -UR42, UR40, URZ ;  /* 0x000000282a2a7290 */ /* 0x000fe2000fffe13f */
[----:B------:R-:W-:Y:S01]  /*1580*/  IMAD.SHL.U32 R94, R5, 0x2, RZ ;  /* 0x00000002055e7824 */ /* 0x000fe200078e00ff */
[----:B------:R-:W0:Y:S01]  /*1590*/  LDC R97, c[0x0][0x600] ;  /* 0x00018000ff617b82 */ /* 0x000e220000000800 */
[----:B-1----:R-:W-:Y:S01]  /*15a0*/  ULEA UR41, UR4, UR41, 0x18 ;  /* 0x0000002904297291 */ /* 0x002fe2000f8ec03f */
[--C-:B------:R-:W-:Y:S01]  /*15b0*/  SHF.R.S32.HI R93, RZ, 0x1f, R92.reuse ;  /* 0x0000001fff5d7819 */ /* 0x100fe2000001145c */
[----:B------:R-:W-:Y:S01]  /*15c0*/  USHF.L.U32 UR4, UR5, 0x3, URZ ;  /* 0x0000000305047899 */ /* 0x000fe2000800063f */
[C---:B------:R-:W-:Y:S01]  /*15d0*/  IMAD R100, R3.reuse, -0x10, -R92 ;  /* 0xfffffff003647824 */ /* 0x040fe200078e0a5c */
[----:B------:R-:W-:Y:S01]  /*15e0*/  USEL UR5, URZ, 0x1, UP0 ;  /* 0x000000013f057887 */ /* 0x000fe20008000000 */
[----:B------:R-:W-:Y:S01]  /*15f0*/  SHF.R.S32.HI R95, RZ, 0x1f, R94 ;  /* 0x0000001fff5f7819 */ /* 0x000fe2000001145e */
[----:B------:R-:W-:Y:S01]  /*1600*/  UIADD3 UR46, UR41, 0x60, URZ ;  /* 0x00000060292e7890 */ /* 0x000fe2000fffe03f */
[-C--:B--2---:R-:W-:Y:S01]  /*1610*/  SHF.L.U32 R4, R4, R91.reuse, RZ ;  /* 0x0000005b04047219 */ /* 0x084fe200000006ff */
[----:B------:R-:W-:Y:S01]  /*1620*/  ULOP3.LUT UR4, UR4, 0x8, URZ, 0xc0, !UPT ;  /* 0x0000000804047892 */ /* 0x000fe2000f8ec03f */
[----:B------:R-:W-:Y:S01]  /*1630*/  IMAD.WIDE R92, R3, 0x10, R92 ;  /* 0x00000010035c7825 */ /* 0x000fe200078e025c */
[----:B------:R-:W-:Y:S01]  /*1640*/  SHF.L.U32 R91, R6, R91, RZ ;  /* 0x0000005b065b7219 */ /* 0x000fe200000006ff */
[----:B------:R-:W-:Y:S01]  /*1650*/  ULEA UR43, UR43, UR46, 0x3 ;  /* 0x0000002e2b2b7291 */ /* 0x000fe2000f8e183f */
[----:B------:R-:W-:Y:S01]  /*1660*/  LOP3.LUT R99, RZ, R4, RZ, 0x33, !PT ;  /* 0x00000004ff637212 */ /* 0x000fe200078e33ff */
[----:B------:R-:W-:Y:S01]  /*1670*/  IMAD.U32 R103, RZ, RZ, UR5 ;  /* 0x00000005ff677e24 */ /* 0x000fe2000f8e00ff */
[----:B------:R-:W-:Y:S01]  /*1680*/  ULOP3.LUT UR47, UR4, 0x8, URZ, 0x3c, !UPT ;  /* 0x00000008042f7892 */ /* 0x000fe2000f8e3c3f */
[----:B----4-:R-:W-:Y:S01]  /*1690*/  IMAD R96, R5, -0x2, R96 ;  /* 0xfffffffe05607824 */ /* 0x010fe200078e0260 */
[----:B------:R-:W-:Y:S01]  /*16a0*/  ULOP3.LUT UR44, UR4, 0x18, URZ, 0x3c, !UPT ;  /* 0x00000018042c7892 */ /* 0x000fe2000f8e3c3f */
[----:B------:R-:W-:-:S02]  /*16b0*/  VIADD R100, R100, UR6 ;  /* 0x0000000664647c36 */ /* 0x000fc40008000000 */
[----:B0-----:R-:W-:Y:S01]  /*16c0*/  VIADD R97, R97, 0xffffffff ;  /* 0xffffffff61617836 */ /* 0x001fe20000000000 */
[----:B---3--:R-:W-:-:S08]  /*16d0*/  SHF.L.U64.HI R98, R10, 0x1, R0 ;  /* 0x000000010a627819 */ /* 0x008fd00000010200 */
.L_x_170:
[----:B------:R-:W-:-:S04]  /*16e0*/  SHF.L.U32 R0, R103, 0x1f, RZ ;  /* 0x0000001f67007819 */ /* 0x000fc800000006ff */
[----:B------:R-:W0:Y:S02]  /*16f0*/  SYNCS.PHASECHK.TRANS64.TRYWAIT P0, [UR43+-0x8], R0 ;  /* 0xfffff800ff0075a7 */ /* 0x000e24000800016b */
[----:B0--3--:R-:W-:Y:S05]  /*1700*/  @!P0 BRA `(.L_x_19) ;  /* 0x0000005400748947 */ /* 0x009fea0003800000 */
.L_x_193:
[----:B------:R-:W-:Y:S02]  /*1710*/  ULDC UR4, c[0x0][0x28c] ;  /* 0x0000a30000047ab9 */ /* 0x000fe40000000800 */
[----:B------:R-:W-:-:S13]  /*1720*/  ISETP.LT.AND P0, PT, RZ, UR4, PT ;  /* 0x00000004ff007c0c */ /* 0x000fda000bf01270 */
[----:B------:R-:W-:Y:S05]  /*1730*/  @P0 BRA `(.L_x_20) ;  /* 0x0000000000400947 */ /* 0x000fea0003800000 */
[----:B0-----:R-:W-:Y:S01]  /*1740*/  MOV R0, 0x0 ;  /* 0x0000000000007802 */ /* 0x001fe20000000f00 */
[----:B------:R-:W-:Y:S01]  /*1750*/  ULDC.64 UR4, c[0x4][0x68] ;  /* 0x01001a0000047ab9 */ /* 0x000fe20000000a00 */
[----:B------:R-:W-:Y:S01]  /*1760*/  ULDC.64 UR6, c[0x4][0x8] ;  /* 0x0100020000067ab9 */ /* 0x000fe20000000a00 */
[----:B------:R-:W-:Y:S01]  /*1770*/  IMAD.U32 R4, RZ, RZ, UR4 ;  /* 0x00000004ff047e24 */ /* 0x000fe2000f8e00ff */
[----:B------:R0:W1:Y:S01]  /*1780*/  LDC.64 R14, c[0x4][R0] ;  /* 0x01000000000e7b82 */ /* 0x0000620000000a00 */
[----:B------:R-:W-:Y:S01]  /*1790*/  IMAD.U32 R5, RZ, RZ, UR5 ;  /* 0x00000005ff057e24 */ /* 0x000fe2000f8e00ff */
[----:B------:R-:W-:Y:S01]  /*17a0*/  ULDC.64 UR4, c[0x4][0x70] ;  /* 0x01001c0000047ab9 */ /* 0x000fe20000000a00 */
[----:B------:R-:W-:Y:S02]  /*17b0*/  IMAD.U32 R10, RZ, RZ, UR6 ;  /* 0x00000006ff0a7e24 */ /* 0x000fe4000f8e00ff */
[----:B------:R-:W-:Y:S02]  /*17c0*/  IMAD.U32 R6, RZ, RZ, UR4 ;  /* 0x00000004ff067e24 */ /* 0x000fe4000f8e00ff */
[----:B------:R-:W-:-:S02]  /*17d0*/  IMAD.U32 R7, RZ, RZ, UR5 ;  /* 0x00000005ff077e24 */ /* 0x000fc4000f8e00ff */
[----:B------:R-:W-:Y:S02]  /*17e0*/  IMAD.U32 R11, RZ, RZ, UR7 ;  /* 0x00000007ff0b7e24 */ /* 0x000fe4000f8e00ff */
[----:B------:R-:W-:Y:S02]  /*17f0*/  IMAD.MOV.U32 R8, RZ, RZ, 0x1e1 ;  /* 0x000001e1ff087424 */ /* 0x000fe400078e00ff */
[----:B------:R-:W-:Y:S02]  /*1800*/  IMAD.MOV.U32 R12, RZ, RZ, 0x1 ;  /* 0x00000001ff0c7424 */ /* 0x000fe400078e00ff */
[----:B0-----:R-:W-:-:S07]  /*1810*/  IMAD.MOV.U32 R13, RZ, RZ, RZ ;  /* 0x000000ffff0d7224 */ /* 0x001fce00078e00ff */
[----:B------:R-:W-:-:S07]  /*1820*/  LEPC R20, `(.L_x_20) ;  /* 0x000000001014794e */ /* 0x000fce0000000000 */
[----:B-1---5:R-:W-:Y:S05]  /*1830*/  CALL.ABS.NOINC R14 ;  /* 0x000000000e007343 */ /* 0x022fea0003c00000 */
.L_x_20:
[----:B0-----:R-:W-:-:S04]  /*1840*/  LOP3.LUT R0, R23, 0x1, RZ, 0xfc, !PT ;  /* 0x0000000117007812 */ /* 0x001fc800078efcff */
[----:B------:R-:W-:-:S13]  /*1850*/  ISETP.NE.AND P0, PT, R0, 0x3, PT ;  /* 0x000000030000780c */ /* 0x000fda0003f05270 */
[----:B------:R-:W-:Y:S05]  /*1860*/  @!P0 BRA `(.L_x_21) ;  /* 0x0000000000048947 */ /* 0x000fea0003800000 */
[----:B------:R-:W-:Y:S01]  /*1870*/  BPT.TRAP 0x1 ;  /* 0x000000040000795c */ /* 0x000fe20000300000 */
.L_x_21:
[----:B------:R-:W-:Y:S02]  /*1880*/  IMAD.U32 R3, RZ, RZ, UR38 ;  /* 0x00000026ff037e24 */ /* 0x000fe4000f8e00ff */
[----:B------:R-:W-:-:S03]  /*1890*/  IMAD.U32 R0, RZ, RZ, UR39 ;  /* 0x00000027ff007e24 */ /* 0x000fc6000f8e00ff */
[----:B------:R-:W-:Y:S02]  /*18a0*/  LEA R3, R3, UR41, 0x3 ;  /* 0x0000002903037c11 */ /* 0x000fe4000f8e18ff */
[----:B------:R-:W-:-:S04]  /*18b0*/  SHF.L.U32 R0, R0, 0x1f, RZ ;  /* 0x0000001f00007819 */ /* 0x000fc800000006ff */
[----:B------:R0:W1:Y:S01]  /*18c0*/  SYNCS.PHASECHK.TRANS64.TRYWAIT P1, [R3+URZ], R0 ;  /* 0x00000000030075a7 */ /* 0x000062000802017f */
[----:B------:R-:W-:Y:S05]  /*18d0*/  @!P0 BRA `(.L_x_22) ;  /* 0x0000000000048947 */ /* 0x000fea0003800000 */
[----:B------:R-:W-:Y:S01]  /*18e0*/  BPT.TRAP 0x1 ;  /* 0x000000040000795c */ /* 0x000fe20000300000 */
.L_x_22:
[----:B------:R-:W-:-:S05]  /*18f0*/  IMAD.U32 R4, RZ, RZ, UR42 ;  /* 0x0000002aff047e24 */ /* 0x000fca000f8e00ff */
[----:B------:R-:W-:Y:S01]  /*1900*/  ISETP.GE.AND P2, PT, R4, 0x1, PT ;  /* 0x000000010400780c */ /* 0x000fe20003f46270 */
[----:B-1----:R-:W-:-:S12]  /*1910*/  @P1 BRA `(.L_x_23) ;  /* 0x0000000000081947 */ /* 0x002fd80003800000 */
[----:B------:R-:W1:Y:S02]  /*1920*/  SYNCS.PHASECHK.TRANS64.TRYWAIT P1, [R3+URZ], R0 ;  /* 0x00000000030075a7 */ /* 0x000e64000802017f */
[----:B-1----:R-:W-:Y:S05]  /*1930*/  @!P1 BRA `(.L_x_24) ;  /* 0x0000005400009947 */ /* 0x002fea0003800000 */
.L_x_23:
[----:B------:R-:W-:Y:S05]  /*1940*/  WARPSYNC.ALL ;  /* 0x0000000000007948 */ /* 0x000fea0003800000 */
[----:B------:R-:W-:Y:S01]  /*1950*/  UIADD3 UR4, UR41, 0x180, URZ ;  /* 0x0000018029047890 */ /* 0x000fe2000fffe03f */
[----:B------:R-:W-:Y:S01]  /*1960*/  WARPGROUP.ARRIVE ;  /* 0x00000000000079c5 */ /* 0x000fe20000000000 */
[----:B------:R-:W-:Y:S02]  /*1970*/  UIADD3 UR5, UR41, 0xa180, URZ ;  /* 0x0000a18029057890 */ /* 0x000fe4000fffe03f */
[----:B------:R-:W-:Y:S02]  /*1980*/  USHF.R.U32.HI UR4, URZ, 0x4, UR4 ;  /* 0x000000043f047899 */ /* 0x000fe40008011604 */
[----:B------:R-:W-:-:S02]  /*1990*/  USHF.R.U32.HI UR5, URZ, 0x4, UR5 ;  /* 0x000000043f057899 */ /* 0x000fc40008011605 */
[----:B------:R-:W-:Y:S02]  /*19a0*/  ULOP3.LUT UR4, UR4, 0x3fff, URZ, 0xc0, !UPT ;  /* 0x00003fff04047892 */ /* 0x000fe4000f8ec03f */
[----:B------:R-:W-:Y:S02]  /*19b0*/  ULOP3.LUT UR5, UR5, 0x3fff, URZ, 0xc0, !UPT ;  /* 0x00003fff05057892 */ /* 0x000fe4000f8ec03f */
[----:B------:R-:W-:Y:S02]  /*19c0*/  ULOP3.LUT UR8, UR4, 0x10000, URZ, 0xfc, !UPT ;  /* 0x0001000004087892 */ /* 0x000fe4000f8efc3f */
[----:B------:R-:W-:Y:S02]  /*19d0*/  ULOP3.LUT UR9, UR5, 0x10000, URZ, 0xfc, !UPT ;  /* 0x0001000005097892 */ /* 0x000fe4000f8efc3f */
[----:B------:R-:W-:Y:S02]  /*19e0*/  ULEA UR10, UR38, UR8, 0x9 ;  /* 0x00000008260a7291 */ /* 0x000fe4000f8e483f */
[----:B------:R-:W-:Y:S01]  /*19f0*/  ULEA UR11, UR38, UR9, 0xa ;  /* 0x00000009260b7291 */ /* 0x000fe2000f8e503f */
[----:B------:R-:W-:Y:S01]  /*1a00*/  UMOV UR5, 0x40000040 ;  /* 0x4000004000057882 */ /* 0x000fe20000000000 */
[----:B------:R-:W-:-:S03]  /*1a10*/  UMOV UR7, 0x40000040 ;  /* 0x4000004000077882 */ /* 0x000fc60000000000 */
[----:B------:R-:W-:Y:S02]  /*1a20*/  UMOV UR4, UR10 ;  /* 0x0000000a00047c82 */ /* 0x000fe40008000000 */
[----:B------:R-:W-:Y:S02]  /*1a30*/  UMOV UR6, UR11 ;  /* 0x0000000b00067c82 */ /* 0x000fe40008000000 */
[----:B------:R-:W-:Y:S01]  /*1a40*/  IGMMA.64x128x32.S8.S8 R24, gdesc[UR4], RZ, !UPT, gsb0 ;  /* 0x03600000041879f1 */ /* 0x000fe2000c0410ff */
[----:B------:R-:W-:Y:S02]  /*1a50*/  UIADD3 UR4, UR10, 0x2, URZ ;  /* 0x000000020a047890 */ /* 0x000fe4000fffe03f */
[----:B------:R-:W-:Y:S01]  /*1a60*/  UIADD3 UR6, UR11, 0x2, URZ ;  /* 0x000000020b067890 */ /* 0x000fe2000fffe03f */
[----:B------:R-:W-:Y:S01]  /*1a70*/  UMOV UR5, 0x40000040 ;  /* 0x4000004000057882 */ /* 0x000fe20000000000 */
[----:B------:R-:W-:Y:S01]  /*1a80*/  UMOV UR7, 0x40000040 ;  /* 0x4000004000077882 */ /* 0x000fe20000000000 */
[----:B------:R-:W-:-:S02]  /*1a90*/  WARPGROUP.DEPBAR.LE gsb0, 0x0 ;  /* 0x00008000000079c5 */ /* 0x000fc40000010000 */
[----:B------:R-:W-:-:S06]  /*1aa0*/  WARPGROUP.ARRIVE ;  /* 0x00000000000079c5 */ /* 0x000fcc0000000000 */
[----:B------:R-:W-:Y:S01]  /*1ab0*/  IGMMA.64x128x32.S8.S8 R24, gdesc[UR4], R24, gsb0 ;  /* 0x03600000041879f1 */ /* 0x000fe20008041018 */
[----:B------:R-:W-:Y:S02]  /*1ac0*/  UIADD3 UR4, UR10, 0x4, URZ ;  /* 0x000000040a047890 */ /* 0x000fe4000fffe03f */
[----:B------:R-:W-:Y:S01]  /*1ad0*/  UIADD3 UR6, UR11, 0x4, URZ ;  /* 0x000000040b067890 */ /* 0x000fe2000fffe03f */
[----:B------:R-:W-:Y:S01]  /*1ae0*/  UMOV UR5, 0x40000040 ;  /* 0x4000004000057882 */ /* 0x000fe20000000000 */
[----:B------:R-:W-:Y:S01]  /*1af0*/  UMOV UR7, 0x40000040 ;  /* 0x4000004000077882 */ /* 0x000fe20000000000 */
[----:B------:R-:W-:Y:S02]  /*1b00*/  WARPGROUP.DEPBAR.LE gsb0, 0x0 ;  /* 0x00008000000079c5 */ /* 0x000fe40000010000 */
        /* <DEDUP_REMOVED lines=8> */
[----:B------:R-:W-:Y:S03]  /*1b90*/  IGMMA.64x128x32.S8.S8 R24, gdesc[UR4], R24, gsb0 ;  /* 0x03600000041879f1 */ /* 0x000fe60008041018 */
[----:B------:R-:W-:Y:S02]  /*1ba0*/  WARPGROUP.DEPBAR.LE gsb0, 0x0 ;  /* 0x00008000000079c5 */ /* 0x000fe40000010000 */
[----:B------:R-:W-:Y:S05]  /*1bb0*/  @!P2 BRA `(.L_x_25) ;  /* 0x000000040014a947 */ /* 0x000fea0003800000 */
[----:B------:R-:W-:Y:S01]  /*1bc0*/  UIADD3 UR4, UR38, 0x1, URZ ;  /* 0x0000000126047890 */ /* 0x000fe2000fffe03f */
[----:B01----:R-:W-:Y:S02]  /*1bd0*/  IMAD.U32 R0, RZ, RZ, UR42 ;  /* 0x0000002aff007e24 */ /* 0x003fe4000f8e00ff */
[----:B------:R-:W-:Y:S01]  /*1be0*/  IMAD.U32 R3, RZ, RZ, UR38 ;  /* 0x00000026ff037e24 */ /* 0x000fe2000f8e00ff */
[----:B------:R-:W-:-:S04]  /*1bf0*/  UISETP.NE.AND UP0, UPT, UR4, 0x5, UPT ;  /* 0x000000050400788c */ /* 0x000fc8000bf05270 */
[----:B------:R-:W-:Y:S02]  /*1c00*/  USEL UR5, URZ, 0x1, UP0 ;  /* 0x000000013f057887 */ /* 0x000fe40008000000 */
[----:B------:R-:W-:Y:S02]  /*1c10*/  USEL UR10, UR4, URZ, UP0 ;  /* 0x0000003f040a7287 */ /* 0x000fe40008000000 */
[----:B------:R-:W-:-:S06]  /*1c20*/  ULOP3.LUT UR5, UR39, UR5, URZ, 0x3c, !UPT ;  /* 0x0000000527057292 */ /* 0x000fcc000f8e3c3f */
[----:B------:R-:W-:-:S07]  /*1c30*/  IMAD.U32 R6, RZ, RZ, UR5 ;  /* 0x00000005ff067e24 */ /* 0x000fce000f8e00ff */
.L_x_32:
[----:B------:R-:W-:Y:S05]  /*1c40*/  @!P0 BRA `(.L_x_26) ;  /* 0x0000000000048947 */ /* 0x000fea0003800000 */
[----:B------:R-:W-:Y:S01]  /*1c50*/  BPT.TRAP 0x1 ;  /* 0x000000040000795c */ /* 0x000fe20000300000 */
.L_x_26:
[----:B------:R-:W-:Y:S01]  /*1c60*/  ULEA UR4, UR10, UR41, 0x3 ;  /* 0x000000290a047291 */ /* 0x000fe2000f8e183f */
[----:B------:R-:W-:-:S08]  /*1c70*/  SHF.L.U32 R4, R6, 0x1f, RZ ;  /* 0x0000001f06047819 */ /* 0x000fd000000006ff */
[----:B------:R0:W1:Y:S01]  /*1c80*/  SYNCS.PHASECHK.TRANS64.TRYWAIT P1, [UR4], R4 ;  /* 0x00000004ff0075a7 */ /* 0x0000620008020144 */
[----:B------:R-:W-:Y:S05]  /*1c90*/  @!P0 BRA `(.L_x_27) ;  /* 0x0000000000048947 */ /* 0x000fea0003800000 */
[----:B------:R-:W-:Y:S01]  /*1ca0*/  BPT.TRAP 0x1 ;  /* 0x000000040000795c */ /* 0x000fe20000300000 */
.L_x_27:
[----:B-1----:R-:W-:Y:S05]  /*1cb0*/  @P1 BRA `(.L_x_28) ;  /* 0x0000000000081947 */ /* 0x002fea0003800000 */
[----:B------:R-:W1:Y:S02]  /*1cc0*/  SYNCS.PHASECHK.TRANS64.TRYWAIT P1, [UR4], R4 ;  /* 0x00000004ff0075a7 */ /* 0x000e640008020144 */
[----:B-1----:R-:W-:Y:S05]  /*1cd0*/  @!P1 BRA `(.L_x_29) ;  /* 0x00000050002c9947 */ /* 0x002fea0003800000 */
.L_x_28:
[----:B------:R-:W-:Y:S01]  /*1ce0*/  ULEA UR11, UR10, UR8, 0x9 ;  /* 0x000000080a0b7291 */ /* 0x000fe2000f8e483f */
[----:B------:R-:W-:Y:S01]  /*1cf0*/  WARPGROUP.ARRIVE ;  /* 0x00000000000079c5 */ /* 0x000fe20000000000 */
[----:B------:R-:W-:Y:S01]  /*1d00*/  ULEA UR12, UR10, UR9, 0xa ;  /* 0x000000090a0c7291 */ /* 0x000fe2000f8e503f */
[----:B------:R-:W-:Y:S01]  /*1d10*/  UMOV UR5, 0x40000040 ;  /* 0x4000004000057882 */ /* 0x000fe20000000000 */
[----:B------:R-:W-:-:S03]  /*1d20*/  UMOV UR7, 0x40000040 ;  /* 0x4000004000077882 */ /* 0x000fc60000000000 */
[----:B------:R-:W-:Y:S02]  /*1d30*/  UMOV UR4, UR11 ;  /* 0x0000000b00047c82 */ /* 0x000fe40008000000 */
[----:B------:R-:W-:Y:S02]  /*1d40*/  UMOV UR6, UR12 ;  /* 0x0000000c00067c82 */ /* 0x000fe40008000000 */
[----:B------:R-:W-:Y:S01]  /*1d50*/  IGMMA.64x128x32.S8.S8 R24, gdesc[UR4], R24, gsb0 ;  /* 0x03600000041879f1 */ /* 0x000fe20008041018 */
        /* <DEDUP_REMOVED lines=23> */
[----:B------:R-:W-:Y:S01]  /*1ed0*/  BPT.TRAP 0x1 ;  /* 0x000000040000795c */ /* 0x000fe20000300000 */
.L_x_30:
[----:B------:R-:W-:-:S13]  /*1ee0*/  ISETP.NE.AND P1, PT, R102, RZ, PT ;  /* 0x000000ff6600720c */ /* 0x000fda0003f25270 */
[----:B01----:R-:W-:-:S05]  /*1ef0*/  @P1 LEA R4, R3, UR41, 0x3 ;  /* 0x0000002903041c11 */ /* 0x003fca000f8e18ff */
[----:B------:R-:W-:-:S05]  /*1f00*/  @P1 VIADD R5, R4, 0x28 ;  /* 0x0000002804051836 */ /* 0x000fca0000000000 */
[----:B------:R-:W-:-:S04]  /*1f10*/  @P1 PRMT R5, R88, 0x654, R5 ;  /* 0x0000065458051816 */ /* 0x000fc80000000005 */
[----:B------:R0:W-:Y:S01]  /*1f20*/  @P1 SYNCS.ARRIVE.TRANS64.RED.A1T0 RZ, [R5+URZ], RZ ;  /* 0x000000ff05ff19a7 */ /* 0x0001e2000810043f */
[----:B------:R-:W-:-:S13]  /*1f30*/  ISETP.GT.U32.AND P1, PT, R23, 0x1, PT ;  /* 0x000000011700780c */ /* 0x000fda0003f24070 */
[----:B0-----:R-:W-:Y:S05]  /*1f40*/  @P1 BRA `(.L_x_31) ;  /* 0x0000000000041947 */ /* 0x001fea0003800000 */
[----:B------:R-:W-:Y:S01]  /*1f50*/  BPT.TRAP 0x1 ;  /* 0x000000040000795c */ /* 0x000fe20000300000 */
.L_x_31:
[----:B------:R-:W-:Y:S01]  /*1f60*/  UIADD3 UR10, UR10, 0x1, URZ ;  /* 0x000000010a0a7890 */ /* 0x000fe2000fffe03f */
[C---:B------:R-:W-:Y:S01]  /*1f70*/  ISETP.GT.AND P2, PT, R0.reuse, 0x1, PT ;  /* 0x000000010000780c */ /* 0x040fe20003f44270 */
[----:B------:R-:W-:Y:S02]  /*1f80*/  VIADD R3, R3, 0x1 ;  /* 0x0000000103037836 */ /* 0x000fe40000000000 */
[----:B------:R-:W-:Y:S01]  /*1f90*/  UISETP.NE.AND UP0, UPT, UR10, 0x5, UPT ;  /* 0x000000050a00788c */ /* 0x000fe2000bf05270 */
[----:B------:R-:W-:Y:S02]  /*1fa0*/  VIADD R0, R0, 0xffffffff ;  /* 0xffffffff00007836 */ /* 0x000fe40000000000 */
[C---:B------:R-:W-:Y:S01]  /*1fb0*/  ISETP.NE.AND P1, PT, R3.reuse, 0x5, PT ;  /* 0x000000050300780c */ /* 0x040fe20003f25270 */
[----:B------:R-:W-:Y:S02]  /*1fc0*/  USEL UR4, URZ, 0x1, UP0 ;  /* 0x000000013f047887 */ /* 0x000fe40008000000 */
[----:B------:R-:W-:Y:S01]  /*1fd0*/  USEL UR10, UR10, URZ, UP0 ;  /* 0x0000003f0a0a7287 */ /* 0x000fe20008000000 */
[----:B------:R-:W-:-:S03]  /*1fe0*/  SEL R3, R3, RZ, P1 ;  /* 0x000000ff03037207 */ /* 0x000fc60000800000 */
[----:B------:R-:W-:Y:S01]  /*1ff0*/  LOP3.LUT R6, R6, UR4, RZ, 0x3c, !PT ;  /* 0x0000000406067c12 */ /* 0x000fe2000f8e3cff */
[----:B------:R-:W-:Y:S07]  /*2000*/  @P2 BRA `(.L_x_32) ;  /* 0xfffffffc000c2947 */ /* 0x000fee000383ffff */
.L_x_25:
[----:B01----:R-:W0:Y:S01]  /*2010*/  LDC R0, c[0x0][0x28c] ;  /* 0x0000a300ff007b82 */ /* 0x003e220000000800 */
[----:B------:R-:W-:-:S04]  /*2020*/  IMAD.U32 R3, RZ, RZ, UR47 ;  /* 0x0000002fff037e24 */ /* 0x000fc8000f8e00ff */
[----:B------:R1:W-:Y:S01]  /*2030*/  SYNCS.ARRIVE.TRANS64.A1T0 RZ, [R3+UR46], RZ ;  /* 0x000000ff03ff79a7 */ /* 0x0003e2000810002e */
[----:B0-----:R-:W-:-:S13]  /*2040*/  ISETP.GE.AND P1, PT, R0, 0x1, PT ;  /* 0x000000010000780c */ /* 0x001fda0003f26270 */
[----:B-1----:R-:W-:Y:S05]  /*2050*/  @!P1 BRA `(.L_x_33) ;  /* 0x0000000000449947 */ /* 0x002fea0003800000 */
[----:B------:R-:W-:Y:S05]  /*2060*/  @!P0 BRA `(.L_x_34) ;  /* 0x0000000000048947 */ /* 0x000fea0003800000 */
[----:B------:R-:W-:Y:S01]  /*2070*/  BPT.TRAP 0x1 ;  /* 0x000000040000795c */ /* 0x000fe20000300000 */
.L_x_34:
[----:B------:R-:W-:-:S13]  /*2080*/  ISETP.NE.AND P0, PT, R102, RZ, PT ;  /* 0x000000ff6600720c */ /* 0x000fda0003f05270 */
[----:B------:R-:W-:-:S05]  /*2090*/  VOTEU.ANY UP0, P0 ;  /* 0x00000000003f7886 */ /* 0x000fca0000000100 */
[----:B------:R-:W-:-:S06]  /*20a0*/  @UP0 UIADD3 UR4, UR38, UR42, URZ ;  /* 0x0000002a26040290 */ /* 0x000fcc000fffe03f */
[----:B------:R-:W-:Y:S02]  /*20b0*/  IMAD.U32 R4, RZ, RZ, UR4 ;  /* 0x00000004ff047e24 */ /* 0x000fe4000f8e00ff */
[----:B------:R-:W-:Y:S02]  /*20c0*/  IMAD.U32 R3, RZ, RZ, UR4 ;  /* 0x00000004ff037e24 */ /* 0x000fe4000f8e00ff */
[----:B------:R-:W-:-:S05]  /*20d0*/  @P0 IMAD.WIDE.U32 R4, R4, -0x33333333, RZ ;  /* 0xcccccccd04040825 */ /* 0x000fca00078e00ff */
[----:B------:R-:W-:-:S05]  /*20e0*/  @P0 SHF.R.U32.HI R0, RZ, 0x2, R5 ;  /* 0x00000002ff000819 */ /* 0x000fca0000011605 */
[----:B------:R-:W-:-:S05]  /*20f0*/  @P0 IMAD R0, R0, -0x5, R3 ;  /* 0xfffffffb00000824 */ /* 0x000fca00078e0203 */
[----:B------:R-:W-:-:S05]  /*2100*/  @P0 LEA R0, R0, UR41, 0x3 ;  /* 0x0000002900000c11 */ /* 0x000fca000f8e18ff */
[----:B------:R-:W-:-:S05]  /*2110*/  @P0 VIADD R3, R0, 0x28 ;  /* 0x0000002800030836 */ /* 0x000fca0000000000 */
[----:B------:R-:W-:-:S04]  /*2120*/  @P0 PRMT R3, R88, 0x654, R3 ;  /* 0x0000065458030816 */ /* 0x000fc80000000003 */
[----:B------:R0:W-:Y:S01]  /*2130*/  @P0 SYNCS.ARRIVE.TRANS64.RED.A1T0 RZ, [R3+URZ], RZ ;  /* 0x000000ff03ff09a7 */ /* 0x0001e2000810043f */
[----:B------:R-:W-:-:S13]  /*2140*/  ISETP.GT.U32.AND P0, PT, R23, 0x1, PT ;  /* 0x000000011700780c */ /* 0x000fda0003f04070 */
[----:B0-----:R-:W-:Y:S05]  /*2150*/  @P0 BRA `(.L_x_33) ;  /* 0x0000000000040947 */ /* 0x001fea0003800000 */
[----:B------:R-:W-:Y:S01]  /*2160*/  BPT.TRAP 0x1 ;  /* 0x000000040000795c */ /* 0x000fe20000300000 */
.L_x_33:
[----:B------:R-:W-:Y:S01]  /*2170*/  SHF.L.U32 R0, R103, 0x1f, RZ ;  /* 0x0000001f67007819 */ /* 0x000fe200000006ff */
[----:B------:R-:W-:Y:S01]  /*2180*/  UIADD3 UR38, UR38, UR45, URZ ;  /* 0x0000002d26267290 */ /* 0x000fe2000fffe03f */
[----:B------:R-:W-:Y:S01]  /*2190*/  IMAD.SHL.U32 R3, R22, 0x40, RZ ;  /* 0x0000004016037824 */ /* 0x000fe200078e00ff */
[----:B------:R-:W-:Y:S01]  /*21a0*/  UISETP.GE.U32.AND UP1, UPT, UR45, 0x5, UPT ;  /* 0x000000052d00788c */ /* 0x000fe2000bf26070 */
[----:B------:R-:W0:Y:S01]  /*21b0*/  SYNCS.PHASECHK.TRANS64.TRYWAIT P0, [UR43+0x8], R0 ;  /* 0x00000800ff0075a7 */ /* 0x000e22000800016b */
[----:B------:R-:W-:-:S04]  /*21c0*/  UISETP.GT.U32.AND UP0, UPT, UR38, 0x4, UPT ;  /* 0x000000042600788c */ /* 0x000fc8000bf04070 */
[----:B------:R-:W-:-:S04]  /*21d0*/  UISETP.LT.U32.AND UP0, UPT, UR45, 0x5, UP0 ;  /* 0x000000052d00788c */ /* 0x000fc80008701070 */
[----:B------:R-:W-:Y:S02]  /*21e0*/  USEL UR6, URZ, 0x1, !UP0 ;  /* 0x000000013f067887 */ /* 0x000fe4000c000000 */
[----:B------:R-:W-:Y:S02]  /*21f0*/  @UP1 UIMAD.WIDE.U32 UR4, UR38, -0x33333333, URZ ;  /* 0xcccccccd260418a5 */ /* 0x000fe4000f8e003f */
[----:B------:R-:W-:Y:S02]  /*2200*/  ULOP3.LUT UR39, UR39, UR6, URZ, 0x3c, !UPT ;  /* 0x0000000627277292 */ /* 0x000fe4000f8e3c3f */
[----:B------:R-:W-:-:S04]  /*2210*/  @UP1 USHF.R.U32.HI UR4, URZ, 0x2, UR5 ;  /* 0x000000023f041899 */ /* 0x000fc80008011605 */
[----:B------:R-:W-:Y:S01]  /*2220*/  @UP1 ULOP3.LUT UR39, UR39, 0x1, UR4, 0x78, !UPT ;  /* 0x0000000127271892 */ /* 0x000fe2000f8e7804 */
[----:B0-----:R-:W-:Y:S11]  /*2230*/  @!P0 BRA `(.L_x_35) ;  /* 0x0000004800ec8947 */ /* 0x001ff60003800000 */
.L_x_194:
[----:B------:R-:W-:Y:S01]  /*2240*/  ULDC UR4, c[0x0][0x284] ;  /* 0x0000a10000047ab9 */ /* 0x000fe20000000800 */
[----:B------:R-:W-:Y:S01]  /*2250*/  IMAD.SHL.U32 R13, R19, 0x80, RZ ;  /* 0x00000080130d7824 */ /* 0x000fe200078e00ff */
[----:B------:R-:W-:Y:S01]  /*2260*/  ISETP.GE.AND P0, PT, R3, UR4, PT ;  /* 0x0000000403007c0c */ /* 0x000fe2000bf06270 */
[----:B------:R-:W-:-:S03]  /*2270*/  ULDC UR4, c[0x0][0x288] ;  /* 0x0000a20000047ab9 */ /* 0x000fc60000000800 */
[----:B------:R-:W-:-:S13]  /*2280*/  ISETP.GE.OR P0, PT, R13, UR4, P0 ;  /* 0x000000040d007c0c */ /* 0x000fda0008706670 */
[----:B------:R-:W-:Y:S05]  /*2290*/  @P0 BRA `(.L_x_36) ;  /* 0x0000003000c80947 */ /* 0x000fea0003800000 */
[----:B------:R-:W1:Y:S01]  /*22a0*/  LDC.64 R8, c[0x0][0x5c8] ;  /* 0x00017200ff087b82 */ /* 0x000e620000000a00 */
[----:B------:R-:W-:Y:S01]  /*22b0*/  SHF.R.S32.HI R11, RZ, 0x1f, R18 ;  /* 0x0000001fff0b7819 */ /* 0x000fe20000011412 */
[----:B------:R-:W-:Y:S01]  /*22c0*/  ULDC.64 UR4, c[0x0][0x5d0] ;  /* 0x0001740000047ab9 */ /* 0x000fe20000000a00 */
[----:B------:R-:W-:Y:S01]  /*22d0*/  SHF.R.S32.HI R10, RZ, 0x1f, R13 ;  /* 0x0000001fff0a7819 */ /* 0x000fe2000001140d */
[----:B0-----:R-:W-:Y:S01]  /*22e0*/  IMAD.WIDE.U32 R4, R18, UR4, R94 ;  /* 0x0000000412047c25 */ /* 0x001fe2000f8e005e */
[----:B------:R-:W-:Y:S03]  /*22f0*/  BSSY B0, `(.L_x_36) ;  /* 0x000032c000007945 */ /* 0x000fe60003800000 */
[----:B------:R-:W-:Y:S01]  /*2300*/  IMAD R7, R11, UR4, RZ ;  /* 0x000000040b077c24 */ /* 0x000fe2000f8e02ff */
[----:B------:R-:W-:Y:S01]  /*2310*/  IADD3 R4, P0, R13, R4, RZ ;  /* 0x000000040d047210 */ /* 0x000fe20007f1e0ff */
[----:B------:R-:W-:-:S04]  /*2320*/  IMAD.WIDE R14, R22, 0x40, R92 ;  /* 0x00000040160e7825 */ /* 0x000fc800078e025c */
[----:B------:R-:W-:Y:S01]  /*2330*/  IMAD R7, R18, UR5, R7 ;  /* 0x0000000512077c24 */ /* 0x000fe2000f8e0207 */
[----:B------:R-:W-:Y:S01]  /*2340*/  ULDC.64 UR4, c[0x0][0x5c0] ;  /* 0x0001700000047ab9 */ /* 0x000fe20000000a00 */
[----:B------:R-:W-:Y:S02]  /*2350*/  IMAD.IADD R20, R100, 0x1, -R3 ;  /* 0x0000000164147824 */ /* 0x000fe400078e0a03 */
[----:B------:R-:W-:Y:S01]  /*2360*/  IMAD.IADD R19, R96, 0x1, -R13 ;  /* 0x0000000160137824 */ /* 0x000fe200078e0a0d */
[----:B------:R-:W-:Y:S01]  /*2370*/  IADD3.X R5, R10, R5, R7, P0, !PT ;  /* 0x000000050a057210 */ /* 0x000fe200007fe407 */
[-C--:B-1----:R-:W-:Y:S02]  /*2380*/  IMAD R0, R15, R8.reuse, RZ ;  /* 0x000000080f007224 */ /* 0x082fe400078e02ff */
[----:B------:R-:W-:-:S04]  /*2390*/  IMAD.WIDE.U32 R4, R14, R8, R4 ;  /* 0x000000080e047225 */ /* 0x000fc800078e0004 */
[----:B------:R-:W-:Y:S01]  /*23a0*/  IMAD R7, R14, R9, R0 ;  /* 0x000000090e077224 */ /* 0x000fe200078e0200 */
[----:B------:R-:W-:-:S04]  /*23b0*/  IADD3 R4, P0, R4, UR4, RZ ;  /* 0x0000000404047c10 */ /* 0x000fc8000ff1e0ff */
[----:B------:R-:W-:Y:S02]  /*23c0*/  IADD3.X R5, R5, UR5, R7, P0, !PT ;  /* 0x0000000505057c10 */ /* 0x000fe400087fe407 */
[----:B-----5:R-:W-:Y:S02]  /*23d0*/  ISETP.NE.AND P0, PT, R90, RZ, PT ;  /* 0x000000ff5a00720c */ /* 0x020fe40003f05270 */
[----:B------:R-:W-:-:S04]  /*23e0*/  LEA R6, P1, R8, R4, 0x3 ;  /* 0x0000000408067211 */ /* 0x000fc800078218ff */
[----:B------:R-:W-:-:S07]  /*23f0*/  LEA.HI.X R7, R8, R5, R9, 0x3, P1 ;  /* 0x0000000508077211 */ /* 0x000fce00008f1c09 */
[----:B------:R-:W-:Y:S05]  /*2400*/  @!P0 BRA `(.L_x_37) ;  /* 0x0000002400608947 */ /* 0x000fea0003800000 */
[----:B------:R-:W0:Y:S01]  /*2410*/  LDC.64 R104, c[0x0][0x5b0] ;  /* 0x00016c00ff687b82 */ /* 0x000e220000000a00 */
[----:B------:R-:W-:Y:S01]  /*2420*/  ULDC.64 UR4, c[0x0][0x5b8] ;  /* 0x00016e0000047ab9 */ /* 0x000fe20000000a00 */
[----:B------:R-:W-:Y:S01]  /*2430*/  ISETP.GE.AND P1, PT, R20, 0x1, PT ;  /* 0x000000011400780c */ /* 0x000fe20003f26270 */
[C---:B------:R-:W-:Y:S01]  /*2440*/  IMAD.WIDE.U32 R8, R18.reuse, UR4, R94 ;  /* 0x0000000412087c25 */ /* 0x040fe2000f8e005e */
[----:B------:R-:W-:Y:S02]  /*2450*/  BSSY B1, `(.L_x_38) ;  /* 0x000000e000017945 */ /* 0x000fe40003800000 */
[----:B------:R-:W-:Y:S01]  /*2460*/  ISETP.LT.OR P2, PT, R19, 0x1, !P1 ;  /* 0x000000011300780c */ /* 0x000fe20004f41670 */
[----:B------:R-:W-:Y:S01]  /*2470*/  IMAD R3, R11, UR4, RZ ;  /* 0x000000040b037c24 */ /* 0x000fe2000f8e02ff */
[----:B------:R-:W1:Y:S01]  /*2480*/  LDC.64 R106, c[0x0][0x5a8] ;  /* 0x00016a00ff6a7b82 */ /* 0x000e620000000a00 */
[----:B------:R-:W-:Y:S02]  /*2490*/  IADD3 R12, P0, R13, R8, RZ ;  /* 0x000000080d0c7210 */ /* 0x000fe40007f1e0ff */
[----:B------:R-:W-:-:S05]  /*24a0*/  IMAD R3, R18, UR5, R3 ;  /* 0x0000000512037c24 */ /* 0x000fca000f8e0203 */
[----:B------:R-:W-:Y:S01]  /*24b0*/  IADD3.X R13, R10, R9, R3, P0, !PT ;  /* 0x000000090a0d7210 */ /* 0x000fe200007fe403 */
[-C--:B0-----:R-:W-:Y:S02]  /*24c0*/  IMAD R0, R15, R104.reuse, RZ ;  /* 0x000000680f007224 */ /* 0x081fe400078e02ff */
[----:B------:R-:W-:-:S04]  /*24d0*/  IMAD.WIDE.U32 R8, R14, R104, R12 ;  /* 0x000000680e087225 */ /* 0x000fc800078e000c */
[----:B------:R-:W-:Y:S01]  /*24e0*/  IMAD R21, R14, R105, R0 ;  /* 0x000000690e157224 */ /* 0x000fe200078e0200 */
[----:B-1----:R-:W-:-:S04]  /*24f0*/  IADD3 R8, P0, R8, R106, RZ ;  /* 0x0000006a08087210 */ /* 0x002fc80007f1e0ff */
[----:B------:R-:W-:Y:S01]  /*2500*/  IADD3.X R9, R107, R9, R21, P0, !PT ;  /* 0x000000096b097210 */ /* 0x000fe200007fe415 */
[----:B------:R-:W-:Y:S08]  /*2510*/  @P2 BRA `(.L_x_39) ;  /* 0x0000000000042947 */ /* 0x000ff00003800000 */
[----:B------:R0:W5:Y:S02]  /*2520*/  LDG.E.U8 R101, desc[UR36][R8.64] ;  /* 0x0000002408657981 */ /* 0x000164000c1e1100 */
.L_x_39:
[----:B------:R-:W-:Y:S05]  /*2530*/  BSYNC B1 ;  /* 0x0000000000017941 */ /* 0x000fea0003800000 */
.L_x_38:
[----:B-----5:R-:W-:Y:S01]  /*2540*/  LOP3.LUT R0, R101, 0xffff, RZ, 0xc0, !PT ;  /* 0x0000ffff65007812 */ /* 0x020fe200078ec0ff */
[C---:B------:R-:W-:Y:S01]  /*2550*/  IMAD.SHL.U32 R10, R104.reuse, 0x8, RZ ;  /* 0x00000008680a7824 */ /* 0x040fe200078e00ff */
[----:B------:R-:W-:Y:S01]  /*2560*/  SHF.L.U64.HI R11, R104, 0x3, R105 ;  /* 0x00000003680b7819 */ /* 0x000fe20000010269 */
[----:B------:R-:W-:Y:S01]  /*2570*/  BSSY B1, `(.L_x_40) ;  /* 0x000000e000017945 */ /* 0x000fe20003800000 */
[----:B------:R-:W-:Y:S02]  /*2580*/  PRMT R3, R0, 0x8880, RZ ;  /* 0x0000888000037816 */ /* 0x000fe400000000ff */
[----:B------:R-:W-:Y:S01]  /*2590*/  ISETP.GE.AND P0, PT, R20, 0x9, PT ;  /* 0x000000091400780c */ /* 0x000fe20003f06270 */
[----:B------:R-:W-:-:S04]  /*25a0*/  IMAD.WIDE.U32 R10, R14, R104, R10 ;  /* 0x000000680e0a7225 */ /* 0x000fc800078e000a */
[----:B------:R-:W-:Y:S01]  /*25b0*/  IMAD R0, R3, R90, RZ ;  /* 0x0000005a03007224 */ /* 0x000fe200078e02ff */
[----:B------:R-:W-:Y:S01]  /*25c0*/  IADD3 R10, P3, P4, R12, R106, R10 ;  /* 0x0000006a0c0a7210 */ /* 0x000fe20007c7e00a */
[----:B------:R-:W-:Y:S02]  /*25d0*/  IMAD.IADD R14, R21, 0x1, R11 ;  /* 0x00000001150e7824 */ /* 0x000fe400078e020b */
[----:B------:R-:W-:-:S05]  /*25e0*/  @!P2 IMAD R3, R24, R89, R0 ;  /* 0x000000591803a224 */ /* 0x000fca00078e0200 */
[----:B------:R1:W-:Y:S01]  /*25f0*/  @!P2 STG.E.U8 desc[UR36][R4.64], R3 ;  /* 0x000000030400a986 */ /* 0x0003e2000c101124 */
[----:B------:R-:W-:-:S13]  /*2600*/  ISETP.LT.OR P2, PT, R19, 0x2, !P1 ;  /* 0x000000021300780c */ /* 0x000fda0004f41670 */
[----:B-1----:R-:W-:Y:S05]  /*2610*/  @P2 BRA `(.L_x_41) ;  /* 0x00000000000c2947 */ /* 0x002fea0003800000 */
[----:B------:R-:W2:Y:S02]  /*2620*/  LDG.E.U8 R101, desc[UR36][R8.64+0x1] ;  /* 0x0000012408657981 */ /* 0x000ea4000c1e1100 */
[----:B--2---:R-:W-:-:S05]  /*2630*/  PRMT R3, R101, 0x8880, RZ ;  /* 0x0000888065037816 */ /* 0x004fca00000000ff */
[----:B------:R-:W-:-:S07]  /*2640*/  IMAD R0, R3, R90, RZ ;  /* 0x0000005a03007224 */ /* 0x000fce00078e02ff */
.L_x_41:
[----:B------:R-:W-:Y:S05]  /*2650*/  BSYNC B1 ;  /* 0x0000000000017941 */ /* 0x000fea0003800000 */
.L_x_40:
[----:B------:R-:W-:Y:S01]  /*2660*/  IADD3.X R11, R13, R107, R14, P3, P4 ;  /* 0x0000006b0d0b7210 */ /* 0x000fe20001fe840e */
[----:B------:R-:W-:Y:S01]  /*2670*/  @!P2 IMAD R25, R25, R89, R0 ;  /* 0x000000591919a224 */ /* 0x000fe200078e0200 */
[C---:B------:R-:W-:Y:S01]  /*2680*/  ISETP.LT.OR P3, PT, R19.reuse, 0x1, !P0 ;  /* 0x000000011300780c */ /* 0x040fe20004761670 */
[----:B------:R-:W-:Y:S01]  /*2690*/  BSSY B1, `(.L_x_42) ;  /* 0x0000008000017945 */ /* 0x000fe20003800000 */
[C---:B------:R-:W-:Y:S02]  /*26a0*/  ISETP.LT.OR P4, PT, R19.reuse, 0x9, !P1 ;  /* 0x000000091300780c */ /* 0x040fe40004f81670 */
[----:B------:R1:W-:Y:S01]  /*26b0*/  @!P2 STG.E.U8 desc[UR36][R4.64+0x1], R25 ;  /* 0x000001190400a986 */ /* 0x0003e2000c101124 */
[----:B------:R-:W-:-:S08]  /*26c0*/  ISETP.LT.OR P2, PT, R19, 0x2, !P0 ;  /* 0x000000021300780c */ /* 0x000fd00004741670 */
[----:B------:R-:W-:Y:S05]  /*26d0*/  @P3 BRA `(.L_x_43) ;  /* 0x00000000000c3947 */ /* 0x000fea0003800000 */
[----:B------:R-:W2:Y:S02]  /*26e0*/  LDG.E.U8 R101, desc[UR36][R10.64] ;  /* 0x000000240a657981 */ /* 0x000ea4000c1e1100 */
[----:B--2---:R-:W-:-:S05]  /*26f0*/  PRMT R3, R101, 0x8880, RZ ;  /* 0x0000888065037816 */ /* 0x004fca00000000ff */
[----:B------:R-:W-:-:S07]  /*2700*/  IMAD R0, R3, R90, RZ ;  /* 0x0000005a03007224 */ /* 0x000fce00078e02ff */
.L_x_43:
[----:B------:R-:W-:Y:S05]  /*2710*/  BSYNC B1 ;  /* 0x0000000000017941 */ /* 0x000fea0003800000 */
.L_x_42:
[----:B------:R-:W-:Y:S01]  /*2720*/  @!P3 IMAD R3, R26, R89, R0 ;  /* 0x000000591a03b224 */ /* 0x000fe200078e0200 */
[----:B------:R-:W-:Y:S04]  /*2730*/  BSSY B1, `(.L_x_44) ;  /* 0x0000006000017945 */ /* 0x000fe80003800000 */
[----:B------:R2:W-:Y:S01]  /*2740*/  @!P3 STG.E.U8 desc[UR36][R6.64], R3 ;  /* 0x000000030600b986 */ /* 0x0005e2000c101124 */
[----:B------:R-:W-:Y:S05]  /*2750*/  @P2 BRA `(.L_x_45) ;  /* 0x00000000000c2947 */ /* 0x000fea0003800000 */
[----:B------:R-:W2:Y:S02]  /*2760*/  LDG.E.U8 R101, desc[UR36][R10.64+0x1] ;  /* 0x000001240a657981 */ /* 0x000ea4000c1e1100 */
[----:B--2---:R-:W-:-:S05]  /*2770*/  PRMT R3, R101, 0x8880, RZ ;  /* 0x0000888065037816 */ /* 0x004fca00000000ff */
[----:B------:R-:W-:-:S07]  /*2780*/  IMAD R0, R3, R90, RZ ;  /* 0x0000005a03007224 */ /* 0x000fce00078e02ff */
.L_x_45:
[----:B------:R-:W-:Y:S05]  /*2790*/  BSYNC B1 ;  /* 0x0000000000017941 */ /* 0x000fea0003800000 */
.L_x_44:
[----:B------:R-:W-:Y:S01]  /*27a0*/  @!P2 IMAD R27, R27, R89, R0 ;  /* 0x000000591b1ba224 */ /* 0x000fe200078e0200 */
[----:B------:R-:W-:Y:S04]  /*27b0*/  BSSY B1, `(.L_x_46) ;  /* 0x0000006000017945 */ /* 0x000fe80003800000 */
[----:B------:R3:W-:Y:S01]  /*27c0*/  @!P2 STG.E.U8 desc[UR36][R6.64+0x1], R27 ;  /* 0x0000011b0600a986 */ /* 0x0007e2000c101124 */
[----:B------:R-:W-:Y:S05]  /*27d0*/  @P4 BRA `(.L_x_47) ;  /* 0x00000000000c4947 */ /* 0x000fea0003800000 */
[----:B------:R-:W2:Y:S02]  /*27e0*/  LDG.E.U8 R101, desc[UR36][R8.64+0x8] ;  /* 0x0000082408657981 */ /* 0x000ea4000c1e1100 */
[----:B--2---:R-:W-:-:S05]  /*27f0*/  PRMT R3, R101, 0x8880, RZ ;  /* 0x0000888065037816 */ /* 0x004fca00000000ff */
[----:B------:R-:W-:-:S07]  /*2800*/  IMAD R0, R3, R90, RZ ;  /* 0x0000005a03007224 */ /* 0x000fce00078e02ff */
.L_x_47:
[----:B------:R-:W-:Y:S05]  /*2810*/  BSYNC B1 ;  /* 0x0000000000017941 */ /* 0x000fea0003800000 */
.L_x_46:
[C---:B------:R-:W-:Y:S01]  /*2820*/  ISETP.LT.OR P2, PT, R19.reuse, 0xa, !P1 ;  /* 0x0000000a1300780c */ /* 0x040fe20004f41670 */
[----:B--2---:R-:W-:Y:S01]  /*2830*/  @!P4 IMAD R3, R28, R89, R0 ;  /* 0x000000591c03c224 */ /* 0x004fe200078e0200 */
[----:B------:R-:W-:Y:S01]  /*2840*/  BSSY B1, `(.L_x_48) ;  /* 0x0000008000017945 */ /* 0x000fe20003800000 */
[----:B------:R-:W-:-:S03]  /*2850*/  ISETP.LT.OR P3, PT, R19, 0x9, !P0 ;  /* 0x000000091300780c */ /* 0x000fc60004761670 */
[----:B------:R2:W-:Y:S01]  /*2860*/  @!P4 STG.E.U8 desc[UR36][R4.64+0x8], R3 ;  /* 0x000008030400c986 */ /* 0x0005e2000c101124 */
[----:B------:R-:W-:-:S06]  /*2870*/  ISETP.LT.OR P4, PT, R19, 0xa, !P0 ;  /* 0x0000000a1300780c */ /* 0x000fcc0004781670 */
[----:B------:R-:W-:Y:S07]  /*2880*/  @P2 BRA `(.L_x_49) ;  /* 0x00000000000c2947 */ /* 0x000fee0003800000 */
[----:B------:R-:W2:Y:S02]  /*2890*/  LDG.E.U8 R101, desc[UR36][R8.64+0x9] ;  /* 0x0000092408657981 */ /* 0x000ea4000c1e1100 */
[----:B--2---:R-:W-:-:S05]  /*28a0*/  PRMT R3, R101, 0x8880, RZ ;  /* 0x0000888065037816 */ /* 0x004fca00000000ff */
[----:B------:R-:W-:-:S07]  /*28b0*/  IMAD R0, R3, R90, RZ ;  /* 0x0000005a03007224 */ /* 0x000fce00078e02ff */
.L_x_49:
[----:B------:R-:W-:Y:S05]  /*28c0*/  BSYNC B1 ;  /* 0x0000000000017941 */ /* 0x000fea0003800000 */
.L_x_48:
[----:B------:R-:W-:Y:S01]  /*28d0*/  @!P2 IMAD R29, R29, R89, R0 ;  /* 0x000000591d1da224 */ /* 0x000fe200078e0200 */
[----:B------:R-:W-:Y:S04]  /*28e0*/  BSSY B1, `(.L_x_50) ;  /* 0x0000006000017945 */ /* 0x000fe80003800000 */
[----:B------:R4:W-:Y:S01]  /*28f0*/  @!P2 STG.E.U8 desc[UR36][R4.64+0x9], R29 ;  /* 0x0000091d0400a986 */ /* 0x0009e2000c101124 */
[----:B------:R-:W-:Y:S05]  /*2900*/  @P3 BRA `(.L_x_51) ;  /* 0x00000000000c3947 */ /* 0x000fea0003800000 */
[----:B------:R-:W2:Y:S02]  /*2910*/  LDG.E.U8 R101, desc[UR36][R10.64+0x8] ;  /* 0x000008240a657981 */ /* 0x000ea4000c1e1100 */
[----:B--2---:R-:W-:-:S05]  /*2920*/  PRMT R3, R101, 0x8880, RZ ;  /* 0x0000888065037816 */ /* 0x004fca00000000ff */
[----:B------:R-:W-:-:S07]  /*2930*/  IMAD R0, R3, R90, RZ ;  /* 0x0000005a03007224 */ /* 0x000fce00078e02ff */
.L_x_51:
[----:B------:R-:W-:Y:S05]  /*2940*/  BSYNC B1 ;  /* 0x0000000000017941 */ /* 0x000fea0003800000 */
.L_x_50:
[----:B--2---:R-:W-:Y:S01]  /*2950*/  @!P3 IMAD R3, R30, R89, R0 ;  /* 0x000000591e03b224 */ /* 0x004fe200078e0200 */
[----:B------:R-:W-:Y:S04]  /*2960*/  BSSY B1, `(.L_x_52) ;  /* 0x0000006000017945 */ /* 0x000fe80003800000 */
[----:B------:R2:W-:Y:S01]  /*2970*/  @!P3 STG.E.U8 desc[UR36][R6.64+0x8], R3 ;  /* 0x000008030600b986 */ /* 0x0005e2000c101124 */
[----:B------:R-:W-:Y:S05]  /*2980*/  @P4 BRA `(.L_x_53) ;  /* 0x00000000000c4947 */ /* 0x000fea0003800000 */
[----:B------:R-:W2:Y:S02]  /*2990*/  LDG.E.U8 R101, desc[UR36][R10.64+0x9] ;  /* 0x000009240a657981 */ /* 0x000ea4000c1e1100 */
[----:B--2---:R-:W-:-:S05]  /*29a0*/  PRMT R3, R101, 0x8880, RZ ;  /* 0x0000888065037816 */ /* 0x004fca00000000ff */
[----:B------:R-:W-:-:S07]  /*29b0*/  IMAD R0, R3, R90, RZ ;  /* 0x0000005a03007224 */ /* 0x000fce00078e02ff */
.L_x_53:
[----:B------:R-:W-:Y:S05]  /*29c0*/  BSYNC B1 ;  /* 0x0000000000017941 */ /* 0x000fea0003800000 */
.L_x_52:
[----:B------:R-:W-:Y:S01]  /*29d0*/  ISETP.LT.OR P2, PT, R19, 0x11, !P1 ;  /* 0x000000111300780c */ /* 0x000fe20004f41670 */
[----:B------:R-:W-:Y:S01]  /*29e0*/  @!P4 IMAD R31, R31, R89, R0 ;  /* 0x000000591f1fc224 */ /* 0x000fe200078e0200 */
        /* <DEDUP_REMOVED lines=8> */
.L_x_55:
[----:B------:R-:W-:Y:S05]  /*2a70*/  BSYNC B1 ;  /* 0x0000000000017941 */ /* 0x000fea0003800000 */
.L_x_54:
[----:B--2---:R-:W-:Y:S01]  /*2a80*/  @!P2 IMAD R3, R32, R89, R0 ;  /* 0x000000592003a224 */ /* 0x004fe200078e0200 */
[----:B------:R-:W-:Y:S04]  /*2a90*/  BSSY B1, `(.L_x_56) ;  /* 0x0000006000017945 */ /* 0x000fe80003800000 */
[----:B------:R2:W-:Y:S01]  /*2aa0*/  @!P2 STG.E.U8 desc[UR36][R4.64+0x10], R3 ;  /* 0x000010030400a986 */ /* 0x0005e2000c101124 */
[----:B------:R-:W-:Y:S05]  /*2ab0*/  @P3 BRA `(.L_x_57) ;  /* 0x00000000000c3947 */ /* 0x000fea0003800000 */
[----:B------:R-:W2:Y:S02]  /*2ac0*/  LDG.E.U8 R101, desc[UR36][R8.64+0x11] ;  /* 0x0000112408657981 */ /* 0x000ea4000c1e1100 */
[----:B--2---:R-:W-:-:S05]  /*2ad0*/  PRMT R3, R101, 0x8880, RZ ;  /* 0x0000888065037816 */ /* 0x004fca00000000ff */
[----:B------:R-:W-:-:S07]  /*2ae0*/  IMAD R0, R3, R90, RZ ;  /* 0x0000005a03007224 */ /* 0x000fce00078e02ff */
.L_x_57:
[----:B------:R-:W-:Y:S05]  /*2af0*/  BSYNC B1 ;  /* 0x0000000000017941 */ /* 0x000fea0003800000 */
.L_x_56:
[----:B------:R-:W-:Y:S01]  /*2b00*/  @!P3 IMAD R33, R33, R89, R0 ;  /* 0x000000592121b224 */ /* 0x000fe200078e0200 */
[----:B------:R-:W-:Y:S04]  /*2b10*/  BSSY B1, `(.L_x_58) ;  /* 0x0000006000017945 */ /* 0x000fe80003800000 */
[----:B------:R0:W-:Y:S01]  /*2b20*/  @!P3 STG.E.U8 desc[UR36][R4.64+0x11], R33 ;  /* 0x000011210400b986 */ /* 0x0001e2000c101124 */
[----:B------:R-:W-:Y:S05]  /*2b30*/  @P4 BRA `(.L_x_59) ;  /* 0x00000000000c4947 */ /* 0x000fea0003800000 */
[----:B------:R-:W2:Y:S02]  /*2b40*/  LDG.E.U8 R101, desc[UR36][R10.64+0x10] ;  /* 0x000010240a657981 */ /* 0x000ea4000c1e1100 */
[----:B--2---:R-:W-:-:S05]  /*2b50*/  PRMT R3, R101, 0x8880, RZ ;  /* 0x0000888065037816 */ /* 0x004fca00000000ff */
[----:B------:R-:W-:-:S07]  /*2b60*/  IMAD R0, R3, R90, RZ ;  /* 0x0000005a03007224 */ /* 0x000fce00078e02ff */
.L_x_59:
[----:B------:R-:W-:Y:S05]  /*2b70*/  BSYNC B1 ;  /* 0x0000000000017941 */ /* 0x000fea0003800000 */
.L_x_58:
        /* <DEDUP_REMOVED lines=10> */
.L_x_61:
[----:B------:R-:W-:Y:S05]  /*2c20*/  BSYNC B1 ;  /* 0x0000000000017941 */ /* 0x000fea0003800000 */
.L_x_60:
[----:B------:R-:W-:Y:S01]  /*2c30*/  @!P2 IMAD R35, R35, R89, R0 ;  /* 0x000000592323a224 */ /* 0x000fe200078e0200 */
[----:B------:R-:W-:Y:S04]  /*2c40*/  BSSY B1, `(.L_x_62) ;  /* 0x0000006000017945 */ /* 0x000fe80003800000 */
[----:B------:R0:W-:Y:S01]  /*2c50*/  @!P2 STG.E.U8 desc[UR36][R6.64+0x11], R35 ;  /* 0x000011230600a986 */ /* 0x0001e2000c101124 */
[----:B------:R-:W-:Y:S05]  /*2c60*/  @P3 BRA `(.L_x_63) ;  /* 0x00000000000c3947 */ /* 0x000fea0003800000 */
[----:B------:R-:W2:Y:S02]  /*2c70*/  LDG.E.U8 R101, desc[UR36][R8.64+0x18] ;  /* 0x0000182408657981 */ /* 0x000ea4000c1e1100 */
[----:B--2---:R-:W-:-:S05]  /*2c80*/  PRMT R3, R101, 0x8880, RZ ;  /* 0x0000888065037816 */ /* 0x004fca00000000ff */
[----:B------:R-:W-:-:S07]  /*2c90*/  IMAD R0, R3, R90, RZ ;  /* 0x0000005a03007224 */ /* 0x000fce00078e02ff */
.L_x_63:
[----:B------:R-:W-:Y:S05]  /*2ca0*/  BSYNC B1 ;  /* 0x0000000000017941 */ /* 0x000fea0003800000 */
.L_x_62:
[----:B--2---:R-:W-:Y:S01]  /*2cb0*/  @!P3 IMAD R3, R36, R89, R0 ;  /* 0x000000592403b224 */ /* 0x004fe200078e0200 */
[----:B------:R-:W-:Y:S04]  /*2cc0*/  BSSY B1, `(.L_x_64) ;  /* 0x0000006000017945 */ /* 0x000fe80003800000 */
[----:B------:R2:W-:Y:S01]  /*2cd0*/  @!P3 STG.E.U8 desc[UR36][R4.64+0x18], R3 ;  /* 0x000018030400b986 */ /* 0x0005e2000c101124 */
[----:B------:R-:W-:Y:S05]  /*2ce0*/  @P4 BRA `(.L_x_65) ;  /* 0x00000000000c4947 */ /* 0x000fea0003800000 */
[----:B------:R-:W2:Y:S02]  /*2cf0*/  LDG.E.U8 R101, desc[UR36][R8.64+0x19] ;  /* 0x0000192408657981 */ /* 0x000ea4000c1e1100 */
[----:B--2---:R-:W-:-:S05]  /*2d00*/  PRMT R3, R101, 0x8880, RZ ;  /* 0x0000888065037816 */ /* 0x004fca00000000ff */
[----:B------:R-:W-:-:S07]  /*2d10*/  IMAD R0, R3, R90, RZ ;  /* 0x0000005a03007224 */ /* 0x000fce00078e02ff */
.L_x_65:
[----:B------:R-:W-:Y:S05]  /*2d20*/  BSYNC B1 ;  /* 0x0000000000017941 */ /* 0x000fea0003800000 */
.L_x_64:
        /* <DEDUP_REMOVED lines=10> */
.L_x_67:
[----:B------:R-:W-:Y:S05]  /*2dd0*/  BSYNC B1 ;  /* 0x0000000000017941 */ /* 0x000fea0003800000 */
.L_x_66:
[----:B--2---:R-:W-:Y:S01]  /*2de0*/  @!P2 IMAD R3, R38, R89, R0 ;  /* 0x000000592603a224 */ /* 0x004fe200078e0200 */
[----:B------:R-:W-:Y:S04]  /*2df0*/  BSSY B1, `(.L_x_68) ;  /* 0x0000006000017945 */ /* 0x000fe80003800000 */
[----:B------:R2:W-:Y:S01]  /*2e00*/  @!P2 STG.E.U8 desc[UR36][R6.64+0x18], R3 ;  /* 0x000018030600a986 */ /* 0x0005e2000c101124 */
[----:B------:R-:W-:Y:S05]  /*2e10*/  @P3 BRA `(.L_x_69) ;  /* 0x00000000000c3947 */ /* 0x000fea0003800000 */
[----:B------:R-:W2:Y:S02]  /*2e20*/  LDG.E.U8 R101, desc[UR36][R10.64+0x19] ;  /* 0x000019240a657981 */ /* 0x000ea4000c1e1100 */
[----:B--2---:R-:W-:-:S05]  /*2e30*/  PRMT R3, R101, 0x8880, RZ ;  /* 0x0000888065037816 */ /* 0x004fca00000000ff */
[----:B------:R-:W-:-:S07]  /*2e40*/  IMAD R0, R3, R90, RZ ;  /* 0x0000005a03007224 */ /* 0x000fce00078e02ff */
.L_x_69:
[----:B------:R-:W-:Y:S05]  /*2e50*/  BSYNC B1 ;  /* 0x0000000000017941 */ /* 0x000fea0003800000 */
.L_x_68:
[----:B------:R-:W-:Y:S01]  /*2e60*/  @!P3 IMAD R39, R39, R89, R0 ;  /* 0x000000592727b224 */ /* 0x000fe200078e0200 */
[----:B------:R-:W-:Y:S04]  /*2e70*/  BSSY B1, `(.L_x_70) ;  /* 0x0000006000017945 */ /* 0x000fe80003800000 */
[----:B------:R0:W-:Y:S01]  /*2e80*/  @!P3 STG.E.U8 desc[UR36][R6.64+0x19], R39 ;  /* 0x000019270600b986 */ /* 0x0001e2000c101124 */
[----:B------:R-:W-:Y:S05]  /*2e90*/  @P4 BRA `(.L_x_71) ;  /* 0x00000000000c4947 */ /* 0x000fea0003800000 */
[----:B------:R-:W2:Y:S02]  /*2ea0*/  LDG.E.U8 R101, desc[UR36][R8.64+0x20] ;  /* 0x0000202408657981 */ /* 0x000ea4000c1e1100 */
[----:B--2---:R-:W-:-:S05]  /*2eb0*/  PRMT R3, R101, 0x8880, RZ ;  /* 0x0000888065037816 */ /* 0x004fca00000000ff */
[----:B------:R-:W-:-:S07]  /*2ec0*/  IMAD R0, R3, R90, RZ ;  /* 0x0000005a03007224 */ /* 0x000fce00078e02ff */
.L_x_71:
[----:B------:R-:W-:Y:S05]  /*2ed0*/  BSYNC B1 ;  /* 0x0000000000017941 */ /* 0x000fea0003800000 */
.L_x_70:
        /* <DEDUP_REMOVED lines=10> */
.L_x_73:
[----:B------:R-:W-:Y:S05]  /*2f80*/  BSYNC B1 ;  /* 0x0000000000017941 */ /* 0x000fea0003800000 */
.L_x_72:
[----:B------:R-:W-:Y:S01]  /*2f90*/  @!P2 IMAD R41, R41, R89, R0 ;  /* 0x000000592929a224 */ /* 0x000fe200078e0200 */
[----:B------:R-:W-:Y:S04]  /*2fa0*/  BSSY B1, `(.L_x_74) ;  /* 0x0000006000017945 */ /* 0x000fe80003800000 */
[----:B------:R0:W-:Y:S01]  /*2fb0*/  @!P2 STG.E.U8 desc[UR36][R4.64+0x21], R41 ;  /* 0x000021290400a986 */ /* 0x0001e2000c101124 */
[----:B------:R-:W-:Y:S05]  /*2fc0*/  @P3 BRA `(.L_x_75) ;  /* 0x00000000000c3947 */ /* 0x000fea0003800000 */
[----:B------:R-:W2:Y:S02]  /*2fd0*/  LDG.E.U8 R101, desc[UR36][R10.64+0x20] ;  /* 0x000020240a657981 */ /* 0x000ea4000c1e1100 */
[----:B--2---:R-:W-:-:S05]  /*2fe0*/  PRMT R3, R101, 0x8880, RZ ;  /* 0x0000888065037816 */ /* 0x004fca00000000ff */
[----:B------:R-:W-:-:S07]  /*2ff0*/  IMAD R0, R3, R90, RZ ;  /* 0x0000005a03007224 */ /* 0x000fce00078e02ff */
.L_x_75:
[----:B------:R-:W-:Y:S05]  /*3000*/  BSYNC B1 ;  /* 0x0000000000017941 */ /* 0x000fea0003800000 */
.L_x_74:
[----:B--2---:R-:W-:Y:S01]  /*3010*/  @!P3 IMAD R3, R42, R89, R0 ;  /* 0x000000592a03b224 */ /* 0x004fe200078e0200 */
[----:B------:R-:W-:Y:S04]  /*3020*/  BSSY B1, `(.L_x_76) ;  /* 0x0000006000017945 */ /* 0x000fe80003800000 */
[----:B------:R2:W-:Y:S01]  /*3030*/  @!P3 STG.E.U8 desc[UR36][R6.64+0x20], R3 ;  /* 0x000020030600b986 */ /* 0x0005e2000c101124 */
[----:B------:R-:W-:Y:S05]  /*3040*/  @P4 BRA `(.L_x_77) ;  /* 0x00000000000c4947 */ /* 0x000fea0003800000 */
[----:B------:R-:W2:Y:S02]  /*3050*/  LDG.E.U8 R101, desc[UR36][R10.64+0x21] ;  /* 0x000021240a657981 */ /* 0x000ea4000c1e1100 */
[----:B--2---:R-:W-:-:S05]  /*3060*/  PRMT R3, R101, 0x8880, RZ ;  /* 0x0000888065037816 */ /* 0x004fca00000000ff */
[----:B------:R-:W-:-:S07]  /*3070*/  IMAD R0, R3, R90, RZ ;  /* 0x0000005a03007224 */ /* 0x000fce00078e02ff */
.L_x_77:
[----:B------:R-:W-:Y:S05]  /*3080*/  BSYNC B1 ;  /* 0x0000000000017941 */ /* 0x000fea0003800000 */
.L_x_76:
        /* <DEDUP_REMOVED lines=10> */
.L_x_79:
[----:B------:R-:W-:Y:S05]  /*3130*/  BSYNC B1 ;  /* 0x0000000000017941 */ /* 0x000fea0003800000 */
.L_x_78:
[----:B--2---:R-:W-:Y:S01]  /*3140*/  @!P2 IMAD R3, R44, R89, R0 ;  /* 0x000000592c03a224 */ /* 0x004fe200078e0200 */
[----:B------:R-:W-:Y:S04]  /*3150*/  BSSY B1, `(.L_x_80) ;  /* 0x0000006000017945 */ /* 0x000fe80003800000 */
[----:B------:R2:W-:Y:S01]  /*3160*/  @!P2 STG.E.U8 desc[UR36][R4.64+0x28], R3 ;  /* 0x000028030400a986 */ /* 0x0005e2000c101124 */
[----:B------:R-:W-:Y:S05]  /*3170*/  @P3 BRA `(.L_x_81) ;  /* 0x00000000000c3947 */ /* 0x000fea0003800000 */
[----:B------:R-:W2:Y:S02]  /*3180*/  LDG.E.U8 R101, desc[UR36][R8.64+0x29] ;  /* 0x0000292408657981 */ /* 0x000ea4000c1e1100 */
[----:B--2---:R-:W-:-:S05]  /*3190*/  PRMT R3, R101, 0x8880, RZ ;  /* 0x0000888065037816 */ /* 0x004fca00000000ff */
[----:B------:R-:W-:-:S07]  /*31a0*/  IMAD R0, R3, R90, RZ ;  /* 0x0000005a03007224 */ /* 0x000fce00078e02ff */
.L_x_81:
[----:B------:R-:W-:Y:S05]  /*31b0*/  BSYNC B1 ;  /* 0x0000000000017941 */ /* 0x000fea0003800000 */
.L_x_80:
[----:B------:R-:W-:Y:S01]  /*31c0*/  @!P3 IMAD R45, R45, R89, R0 ;  /* 0x000000592d2db224 */ /* 0x000fe200078e0200 */
[----:B------:R-:W-:Y:S04]  /*31d0*/  BSSY B1, `(.L_x_82) ;  /* 0x0000006000017945 */ /* 0x000fe80003800000 */
[----:B------:R0:W-:Y:S01]  /*31e0*/  @!P3 STG.E.U8 desc[UR36][R4.64+0x29], R45 ;  /* 0x0000292d0400b986 */ /* 0x0001e2000c101124 */
[----:B------:R-:W-:Y:S05]  /*31f0*/  @P4 BRA `(.L_x_83) ;  /* 0x00000000000c4947 */ /* 0x000fea0003800000 */
[----:B------:R-:W2:Y:S02]  /*3200*/  LDG.E.U8 R101, desc[UR36][R10.64+0x28] ;  /* 0x000028240a657981 */ /* 0x000ea4000c1e1100 */
[----:B--2---:R-:W-:-:S05]  /*3210*/  PRMT R3, R101, 0x8880, RZ ;  /* 0x0000888065037816 */ /* 0x004fca00000000ff */
[----:B------:R-:W-:-:S07]  /*3220*/  IMAD R0, R3, R90, RZ ;  /* 0x0000005a03007224 */ /* 0x000fce00078e02ff */
.L_x_83:
[----:B------:R-:W-:Y:S05]  /*3230*/  BSYNC B1 ;  /* 0x0000000000017941 */ /* 0x000fea0003800000 */
.L_x_82:
        /* <DEDUP_REMOVED lines=10> */
.L_x_85:
[----:B------:R-:W-:Y:S05]  /*32e0*/  BSYNC B1 ;  /* 0x0000000000017941 */ /* 0x000fea0003800000 */
.L_x_84:
[----:B------:R-:W-:Y:S01]  /*32f0*/  @!P2 IMAD R47, R47, R89, R0 ;  /* 0x000000592f2fa224 */ /* 0x000fe200078e0200 */
[----:B------:R-:W-:Y:S04]  /*3300*/  BSSY B1, `(.L_x_86) ;  /* 0x0000006000017945 */ /* 0x000fe80003800000 */
[----:B------:R0:W-:Y:S01]  /*3310*/  @!P2 STG.E.U8 desc[UR36][R6.64+0x29], R47 ;  /* 0x0000292f0600a986 */ /* 0x0001e2000c101124 */
[----:B------:R-:W-:Y:S05]  /*3320*/  @P3 BRA `(.L_x_87) ;  /* 0x00000000000c3947 */ /* 0x000fea0003800000 */
[----:B------:R-:W2:Y:S02]  /*3330*/  LDG.E.U8 R101, desc[UR36][R8.64+0x30] ;  /* 0x0000302408657981 */ /* 0x000ea4000c1e1100 */
[----:B--2---:R-:W-:-:S05]  /*3340*/  PRMT R3, R101, 0x8880, RZ ;  /* 0x0000888065037816 */ /* 0x004fca00000000ff */
[----:B------:R-:W-:-:S07]  /*3350*/  IMAD R0, R3, R90, RZ ;  /* 0x0000005a03007224 */ /* 0x000fce00078e02ff */
.L_x_87:
[----:B------:R-:W-:Y:S05]  /*3360*/  BSYNC B1 ;  /* 0x0000000000017941 */ /* 0x000fea0003800000 */
.L_x_86:
[----:B--2---:R-:W-:Y:S01]  /*3370*/  @!P3 IMAD R3, R48, R89, R0 ;  /* 0x000000593003b224 */ /* 0x004fe200078e0200 */
[----:B------:R-:W-:Y:S04]  /*3380*/  BSSY B1, `(.L_x_88) ;  /* 0x0000006000017945 */ /* 0x000fe80003800000 */
[----:B------:R2:W-:Y:S01]  /*3390*/  @!P3 STG.E.U8 desc[UR36][R4.64+0x30], R3 ;  /* 0x000030030400b986 */ /* 0x0005e2000c101124 */
[----:B------:R-:W-:Y:S05]  /*33a0*/  @P4 BRA `(.L_x_89) ;  /* 0x00000000000c4947 */ /* 0x000fea0003800000 */
[----:B------:R-:W2:Y:S02]  /*33b0*/  LDG.E.U8 R101, desc[UR36][R8.64+0x31] ;  /* 0x0000312408657981 */ /* 0x000ea4000c1e1100 */
[----:B--2---:R-:W-:-:S05]  /*33c0*/  PRMT R3, R101, 0x8880, RZ ;  /* 0x0000888065037816 */ /* 0x004fca00000000ff */
[----:B------:R-:W-:-:S07]  /*33d0*/  IMAD R0, R3, R90, RZ ;  /* 0x0000005a03007224 */ /* 0x000fce00078e02ff */
.L_x_89:
[----:B------:R-:W-:Y:S05]  /*33e0*/  BSYNC B1 ;  /* 0x0000000000017941 */ /* 0x000fea0003800000 */
.L_x_88:
        /* <DEDUP_REMOVED lines=10> */
.L_x_91:
[----:B------:R-:W-:Y:S05]  /*3490*/  BSYNC B1 ;  /* 0x0000000000017941 */ /* 0x000fea0003800000 */
.L_x_90:
[----:B--2---:R-:W-:Y:S01]  /*34a0*/  @!P2 IMAD R3, R50, R89, R0 ;  /* 0x000000593203a224 */ /* 0x004fe200078e0200 */
[----:B------:R-:W-:Y:S04]  /*34b0*/  BSSY B1, `(.L_x_92) ;  /* 0x0000006000017945 */ /* 0x000fe80003800000 */
[----:B------:R2:W-:Y:S01]  /*34c0*/  @!P2 STG.E.U8 desc[UR36][R6.64+0x30], R3 ;  /* 0x000030030600a986 */ /* 0x0005e2000c101124 */
[----:B------:R-:W-:Y:S05]  /*34d0*/  @P3 BRA `(.L_x_93) ;  /* 0x00000000000c3947 */ /* 0x000fea0003800000 */
[----:B------:R-:W2:Y:S02]  /*34e0*/  LDG.E.U8 R101, desc[UR36][R10.64+0x31] ;  /* 0x000031240a657981 */ /* 0x000ea4000c1e1100 */
[----:B--2---:R-:W-:-:S05]  /*34f0*/  PRMT R3, R101, 0x8880, RZ ;  /* 0x0000888065037816 */ /* 0x004fca00000000ff */
[----:B------:R-:W-:-:S07]  /*3500*/  IMAD R0, R3, R90, RZ ;  /* 0x0000005a03007224 */ /* 0x000fce00078e02ff */
.L_x_93:
[----:B------:R-:W-:Y:S05]  /*3510*/  BSYNC B1 ;  /* 0x0000000000017941 */ /* 0x000fea0003800000 */
.L_x_92:
[----:B------:R-:W-:Y:S01]  /*3520*/  @!P3 IMAD R51, R51, R89, R0 ;  /* 0x000000593333b224 */ /* 0x000fe200078e0200 */
[----:B------:R-:W-:Y:S04]  /*3530*/  BSSY B1, `(.L_x_94) ;  /* 0x0000006000017945 */ /* 0x000fe80003800000 */
[----:B------:R0:W-:Y:S01]  /*3540*/  @!P3 STG.E.U8 desc[UR36][R6.64+0x31], R51 ;  /* 0x000031330600b986 */ /* 0x0001e2000c101124 */
[----:B------:R-:W-:Y:S05]  /*3550*/  @P4 BRA `(.L_x_95) ;  /* 0x00000000000c4947 */ /* 0x000fea0003800000 */
[----:B------:R-:W2:Y:S02]  /*3560*/  LDG.E.U8 R101, desc[UR36][R8.64+0x38] ;  /* 0x0000382408657981 */ /* 0x000ea4000c1e1100 */
[----:B--2---:R-:W-:-:S05]  /*3570*/  PRMT R3, R101, 0x8880, RZ ;  /* 0x0000888065037816 */ /* 0x004fca00000000ff */
[----:B------:R-:W-:-:S07]  /*3580*/  IMAD R0, R3, R90, RZ ;  /* 0x0000005a03007224 */ /* 0x000fce00078e02ff */
.L_x_95:
[----:B------:R-:W-:Y:S05]  /*3590*/  BSYNC B1 ;  /* 0x0000000000017941 */ /* 0x000fea0003800000 */
.L_x_94:
        /* <DEDUP_REMOVED lines=10> */
.L_x_97:
[----:B------:R-:W-:Y:S05]  /*3640*/  BSYNC B1 ;  /* 0x0000000000017941 */ /* 0x000fea0003800000 */
.L_x_96:
[----:B------:R-:W-:Y:S01]  /*3650*/  @!P2 IMAD R53, R53, R89, R0 ;  /* 0x000000593535a224 */ /* 0x000fe200078e0200 */
[----:B------:R-:W-:Y:S04]  /*3660*/  BSSY B1, `(.L_x_98) ;  /* 0x0000006000017945 */ /* 0x000fe80003800000 */
[----:B------:R0:W-:Y:S01]  /*3670*/  @!P2 STG.E.U8 desc[UR36][R4.64+0x39], R53 ;  /* 0x000039350400a986 */ /* 0x0001e2000c101124 */
[----:B------:R-:W-:Y:S05]  /*3680*/  @P3 BRA `(.L_x_99) ;  /* 0x00000000000c3947 */ /* 0x000fea0003800000 */
[----:B------:R-:W2:Y:S02]  /*3690*/  LDG.E.U8 R101, desc[UR36][R10.64+0x38] ;  /* 0x000038240a657981 */ /* 0x000ea4000c1e1100 */
[----:B--2---:R-:W-:-:S05]  /*36a0*/  PRMT R3, R101, 0x8880, RZ ;  /* 0x0000888065037816 */ /* 0x004fca00000000ff */
[----:B------:R-:W-:-:S07]  /*36b0*/  IMAD R0, R3, R90, RZ ;  /* 0x0000005a03007224 */ /* 0x000fce00078e02ff */
.L_x_99:
[----:B------:R-:W-:Y:S05]  /*36c0*/  BSYNC B1 ;  /* 0x0000000000017941 */ /* 0x000fea0003800000 */
.L_x_98:
[----:B--2---:R-:W-:Y:S01]  /*36d0*/  @!P3 IMAD R3, R54, R89, R0 ;  /* 0x000000593603b224 */ /* 0x004fe200078e0200 */
[----:B------:R-:W-:Y:S04]  /*36e0*/  BSSY B1, `(.L_x_100) ;  /* 0x0000006000017945 */ /* 0x000fe80003800000 */
[----:B------:R2:W-:Y:S01]  /*36f0*/  @!P3 STG.E.U8 desc[UR36][R6.64+0x38], R3 ;  /* 0x000038030600b986 */ /* 0x0005e2000c101124 */
[----:B------:R-:W-:Y:S05]  /*3700*/  @P4 BRA `(.L_x_101) ;  /* 0x00000000000c4947 */ /* 0x000fea0003800000 */
[----:B------:R-:W2:Y:S02]  /*3710*/  LDG.E.U8 R101, desc[UR36][R10.64+0x39] ;  /* 0x000039240a657981 */ /* 0x000ea4000c1e1100 */
[----:B--2---:R-:W-:-:S05]  /*3720*/  PRMT R3, R101, 0x8880, RZ ;  /* 0x0000888065037816 */ /* 0x004fca00000000ff */
[----:B------:R-:W-:-:S07]  /*3730*/  IMAD R0, R3, R90, RZ ;  /* 0x0000005a03007224 */ /* 0x000fce00078e02ff */
.L_x_101:
[----:B------:R-:W-:Y:S05]  /*3740*/  BSYNC B1 ;  /* 0x0000000000017941 */ /* 0x000fea0003800000 */
.L_x_100:
        /* <DEDUP_REMOVED lines=10> */
.L_x_103:
[----:B------:R-:W-:Y:S05]  /*37f0*/  BSYNC B1 ;  /* 0x0000000000017941 */ /* 0x000fea0003800000 */
.L_x_102:
[----:B--2---:R-:W-:Y:S01]  /*3800*/  @!P2 IMAD R3, R56, R89, R0 ;  /* 0x000000593803a224 */ /* 0x004fe200078e0200 */
[----:B------:R-:W-:Y:S04]  /*3810*/  BSSY B1, `(.L_x_104) ;  /* 0x0000006000017945 */ /* 0x000fe80003800000 */
[----:B------:R2:W-:Y:S01]  /*3820*/  @!P2 STG.E.U8 desc[UR36][R4.64+0x40], R3 ;  /* 0x000040030400a986 */ /* 0x0005e2000c101124 */
[----:B------:R-:W-:Y:S05]  /*3830*/  @P3 BRA `(.L_x_105) ;  /* 0x00000000000c3947 */ /* 0x000fea0003800000 */
[----:B------:R-:W2:Y:S02]  /*3840*/  LDG.E.U8 R101, desc[UR36][R8.64+0x41] ;  /* 0x0000412408657981 */ /* 0x000ea4000c1e1100 */
[----:B--2---:R-:W-:-:S05]  /*3850*/  PRMT R3, R101, 0x8880, RZ ;  /* 0x0000888065037816 */ /* 0x004fca00000000ff */
[----:B------:R-:W-:-:S07]  /*3860*/  IMAD R0, R3, R90, RZ ;  /* 0x0000005a03007224 */ /* 0x000fce00078e02ff */
.L_x_105:
[----:B------:R-:W-:Y:S05]  /*3870*/  BSYNC B1 ;  /* 0x0000000000017941 */ /* 0x000fea0003800000 */
.L_x_104:
[----:B------:R-:W-:Y:S01]  /*3880*/  @!P3 IMAD R57, R57, R89, R0 ;  /* 0x000000593939b224 */ /* 0x000fe200078e0200 */
[----:B------:R-:W-:Y:S04]  /*3890*/  BSSY B1, `(.L_x_106) ;  /* 0x0000006000017945 */ /* 0x000fe80003800000 */
[----:B------:R0:W-:Y:S01]  /*38a0*/  @!P3 STG.E.U8 desc[UR36][R4.64+0x41], R57 ;  /* 0x000041390400b986 */ /* 0x0001e2000c101124 */
[----:B------:R-:W-:Y:S05]  /*38b0*/  @P4 BRA `(.L_x_107) ;  /* 0x00000000000c4947 */ /* 0x000fea0003800000 */
[----:B------:R-:W2:Y:S02]  /*38c0*/  LDG.E.U8 R101, desc[UR36][R10.64+0x40] ;  /* 0x000040240a657981 */ /* 0x000ea4000c1e1100 */
[----:B--2---:R-:W-:-:S05]  /*38d0*/  PRMT R3, R101, 0x8880, RZ ;  /* 0x0000888065037816 */ /* 0x004fca00000000ff */
[----:B------:R-:W-:-:S07]  /*38e0*/  IMAD R0, R3, R90, RZ ;  /* 0x0000005a03007224 */ /* 0x000fce00078e02ff */
.L_x_107:
[----:B------:R-:W-:Y:S05]  /*38f0*/  BSYNC B1 ;  /* 0x0000000000017941 */ /* 0x000fea0003800000 */
.L_x_106:
        /* <DEDUP_REMOVED lines=10> */
.L_x_109:
[----:B------:R-:W-:Y:S05]  /*39a0*/  BSYNC B1 ;  /* 0x0000000000017941 */ /* 0x000fea0003800000 */
.L_x_108:
[----:B------:R-:W-:Y:S01]  /*39b0*/  @!P2 IMAD R59, R59, R89, R0 ;  /* 0x000000593b3ba224 */ /* 0x000fe200078e0200 */
[----:B------:R-:W-:Y:S04]  /*39c0*/  BSSY B1, `(.L_x_110) ;  /* 0x0000006000017945 */ /* 0x000fe80003800000 */
[----:B------:R0:W-:Y:S01]  /*39d0*/  @!P2 STG.E.U8 desc[UR36][R6.64+0x41], R59 ;  /* 0x0000413b0600a986 */ /* 0x0001e2000c101124 */
[----:B------:R-:W-:Y:S05]  /*39e0*/  @P3 BRA `(.L_x_111) ;  /* 0x00000000000c3947 */ /* 0x000fea0003800000 */
[----:B------:R-:W2:Y:S02]  /*39f0*/  LDG.E.U8 R101, desc[UR36][R8.64+0x48] ;  /* 0x0000482408657981 */ /* 0x000ea4000c1e1100 */
[----:B--2---:R-:W-:-:S05]  /*3a00*/  PRMT R3, R101, 0x8880, RZ ;  /* 0x0000888065037816 */ /* 0x004fca00000000ff */
[----:B------:R-:W-:-:S07]  /*3a10*/  IMAD R0, R3, R90, RZ ;  /* 0x0000005a03007224 */ /* 0x000fce00078e02ff */
.L_x_111:
[----:B------:R-:W-:Y:S05]  /*3a20*/  BSYNC B1 ;  /* 0x0000000000017941 */ /* 0x000fea0003800000 */
.L_x_110:
[----:B--2---:R-:W-:Y:S01]  /*3a30*/  @!P3 IMAD R3, R60, R89, R0 ;  /* 0x000000593c03b224 */ /* 0x004fe200078e0200 */
[----:B------:R-:W-:Y:S04]  /*3a40*/  BSSY B1, `(.L_x_112) ;  /* 0x0000006000017945 */ /* 0x000fe80003800000 */
[----:B------:R2:W-:Y:S01]  /*3a50*/  @!P3 STG.E.U8 desc[UR36][R4.64+0x48], R3 ;  /* 0x000048030400b986 */ /* 0x0005e2000c101124 */
[----:B------:R-:W-:Y:S05]  /*3a60*/  @P4 BRA `(.L_x_113) ;  /* 0x00000000000c4947 */ /* 0x000fea0003800000 */
[----:B------:R-:W2:Y:S02]  /*3a70*/  LDG.E.U8 R101, desc[UR36][R8.64+0x49] ;  /* 0x0000492408657981 */ /* 0x000ea4000c1e1100 */
[----:B--2---:R-:W-:-:S05]  /*3a80*/  PRMT R3, R101, 0x8880, RZ ;  /* 0x0000888065037816 */ /* 0x004fca00000000ff */
[----:B------:R-:W-:-:S07]  /*3a90*/  IMAD R0, R3, R90, RZ ;  /* 0x0000005a03007224 */ /* 0x000fce00078e02ff */
.L_x_113:
[----:B------:R-:W-:Y:S05]  /*3aa0*/  BSYNC B1 ;  /* 0x0000000000017941 */ /* 0x000fea0003800000 */
.L_x_112:
        /* <DEDUP_REMOVED lines=10> */
.L_x_115:
[----:B------:R-:W-:Y:S05]  /*3b50*/  BSYNC B1 ;  /* 0x0000000000017941 */ /* 0x000fea0003800000 */
.L_x_114:
[----:B--2---:R-:W-:Y:S01]  /*3b60*/  @!P2 IMAD R3, R62, R89, R0 ;  /* 0x000000593e03a224 */ /* 0x004fe200078e0200 */
[----:B------:R-:W-:Y:S04]  /*3b70*/  BSSY B1, `(.L_x_116) ;  /* 0x0000006000017945 */ /* 0x000fe80003800000 */
[----:B------:R2:W-:Y:S01]  /*3b80*/  @!P2 STG.E.U8 desc[UR36][R6.64+0x48], R3 ;  /* 0x000048030600a986 */ /* 0x0005e2000c101124 */
[----:B------:R-:W-:Y:S05]  /*3b90*/  @P3 BRA `(.L_x_117) ;  /* 0x00000000000c3947 */ /* 0x000fea0003800000 */
[----:B------:R-:W2:Y:S02]  /*3ba0*/  LDG.E.U8 R101, desc[UR36][R10.64+0x49] ;  /* 0x000049240a657981 */ /* 0x000ea4000c1e1100 */
[----:B--2---:R-:W-:-:S05]  /*3bb0*/  PRMT R3, R101, 0x8880, RZ ;  /* 0x0000888065037816 */ /* 0x004fca00000000ff */
[----:B------:R-:W-:-:S07]  /*3bc0*/  IMAD R0, R3, R90, RZ ;  /* 0x0000005a03007224 */ /* 0x000fce00078e02ff */
.L_x_117:
[----:B------:R-:W-:Y:S05]  /*3bd0*/  BSYNC B1 ;  /* 0x0000000000017941 */ /* 0x000fea0003800000 */
.L_x_116:
[----:B------:R-:W-:Y:S01]  /*3be0*/  @!P3 IMAD R63, R63, R89, R0 ;  /* 0x000000593f3fb224 */ /* 0x000fe200078e0200 */
[----:B------:R-:W-:Y:S04]  /*3bf0*/  BSSY B1, `(.L_x_118) ;  /* 0x0000006000017945 */ /* 0x000fe80003800000 */
[----:B------:R0:W-:Y:S01]  /*3c00*/  @!P3 STG.E.U8 desc[UR36][R6.64+0x49], R63 ;  /* 0x0000493f0600b986 */ /* 0x0001e2000c101124 */
[----:B------:R-:W-:Y:S05]  /*3c10*/  @P4 BRA `(.L_x_119) ;  /* 0x00000000000c4947 */ /* 0x000fea0003800000 */
[----:B------:R-:W2:Y:S02]  /*3c20*/  LDG.E.U8 R101, desc[UR36][R8.64+0x50] ;  /* 0x0000502408657981 */ /* 0x000ea4000c1e1100 */
[----:B--2---:R-:W-:-:S05]  /*3c30*/  PRMT R3, R101, 0x8880, RZ ;  /* 0x0000888065037816 */ /* 0x004fca00000000ff */
[----:B------:R-:W-:-:S07]  /*3c40*/  IMAD R0, R3, R90, RZ ;  /* 0x0000005a03007224 */ /* 0x000fce00078e02ff */
.L_x_119:
[----:B------:R-:W-:Y:S05]  /*3c50*/  BSYNC B1 ;  /* 0x0000000000017941 */ /* 0x000fea0003800000 */
.L_x_118:
        /* <DEDUP_REMOVED lines=10> */
.L_x_121:
[----:B------:R-:W-:Y:S05]  /*3d00*/  BSYNC B1 ;  /* 0x0000000000017941 */ /* 0x000fea0003800000 */
.L_x_120:
[----:B------:R-:W-:Y:S01]  /*3d10*/  @!P2 IMAD R65, R65, R89, R0 ;  /* 0x000000594141a224 */ /* 0x000fe200078e0200 */
[----:B------:R-:W-:Y:S04]  /*3d20*/  BSSY B1, `(.L_x_122) ;  /* 0x0000006000017945 */ /* 0x000fe80003800000 */
[----:B------:R0:W-:Y:S01]  /*3d30*/  @!P2 STG.E.U8 desc[UR36][R4.64+0x51], R65 ;  /* 0x000051410400a986 */ /* 0x0001e2000c101124 */
[----:B------:R-:W-:Y:S05]  /*3d40*/  @P3 BRA `(.L_x_123) ;  /* 0x00000000000c3947 */ /* 0x000fea0003800000 */
[----:B------:R-:W2:Y:S02]  /*3d50*/  LDG.E.U8 R101, desc[UR36][R10.64+0x50] ;  /* 0x000050240a657981 */ /* 0x000ea4000c1e1100 */
[----:B--2---:R-:W-:-:S05]  /*3d60*/  PRMT R3, R101, 0x8880, RZ ;  /* 0x0000888065037816 */ /* 0x004fca00000000ff */
[----:B------:R-:W-:-:S07]  /*3d70*/  IMAD R0, R3, R90, RZ ;  /* 0x0000005a03007224 */ /* 0x000fce00078e02ff */
.L_x_123:
[----:B------:R-:W-:Y:S05]  /*3d80*/  BSYNC B1 ;  /* 0x0000000000017941 */ /* 0x000fea0003800000 */
.L_x_122:
[----:B--2---:R-:W-:Y:S01]  /*3d90*/  @!P3 IMAD R3, R66, R89, R0 ;  /* 0x000000594203b224 */ /* 0x004fe200078e0200 */
[----:B------:R-:W-:Y:S04]  /*3da0*/  BSSY B1, `(.L_x_124) ;  /* 0x0000006000017945 */ /* 0x000fe80003800000 */
[----:B------:R2:W-:Y:S01]  /*3db0*/  @!P3 STG.E.U8 desc[UR36][R6.64+0x50], R3 ;  /* 0x000050030600b986 */ /* 0x0005e2000c101124 */
[----:B------:R-:W-:Y:S05]  /*3dc0*/  @P4 BRA `(.L_x_125) ;  /* 0x00000000000c4947 */ /* 0x000fea0003800000 */
[----:B------:R-:W2:Y:S02]  /*3dd0*/  LDG.E.U8 R101, desc[UR36][R10.64+0x51] ;  /* 0x000051240a657981 */ /* 0x000ea4000c1e1100 */
[----:B--2---:R-:W-:-:S05]  /*3de0*/  PRMT R3, R101, 0x8880, RZ ;  /* 0x0000888065037816 */ /* 0x004fca00000000ff */
[----:B------:R-:W-:-:S07]  /*3df0*/  IMAD R0, R3, R90, RZ ;  /* 0x0000005a03007224 */ /* 0x000fce00078e02ff */
.L_x_125:
[----:B------:R-:W-:Y:S05]  /*3e00*/  BSYNC B1 ;  /* 0x0000000000017941 */ /* 0x000fea0003800000 */
.L_x_124:
        /* <DEDUP_REMOVED lines=10> */
.L_x_127:
[----:B------:R-:W-:Y:S05]  /*3eb0*/  BSYNC B1 ;  /* 0x0000000000017941 */ /* 0x000fea0003800000 */
.L_x_126:
[----:B--2---:R-:W-:Y:S01]  /*3ec0*/  @!P2 IMAD R3, R68, R89, R0 ;  /* 0x000000594403a224 */ /* 0x004fe200078e0200 */
[----:B------:R-:W-:Y:S04]  /*3ed0*/  BSSY B1, `(.L_x_128) ;  /* 0x0000006000017945 */ /* 0x000fe80003800000 */
[----:B------:R2:W-:Y:S01]  /*3ee0*/  @!P2 STG.E.U8 desc[UR36][R4.64+0x58], R3 ;  /* 0x000058030400a986 */ /* 0x0005e2000c101124 */
[----:B------:R-:W-:Y:S05]  /*3ef0*/  @P3 BRA `(.L_x_129) ;  /* 0x00000000000c3947 */ /* 0x000fea0003800000 */
[----:B------:R-:W2:Y:S02]  /*3f00*/  LDG.E.U8 R101, desc[UR36][R8.64+0x59] ;  /* 0x0000592408657981 */ /* 0x000ea4000c1e1100 */
[----:B--2---:R-:W-:-:S05]  /*3f10*/  PRMT R3, R101, 0x8880, RZ ;  /* 0x0000888065037816 */ /* 0x004fca00000000ff */
[----:B------:R-:W-:-:S07]  /*3f20*/  IMAD R0, R3, R90, RZ ;  /* 0x0000005a03007224 */ /* 0x000fce00078e02ff */
.L_x_129:
[----:B------:R-:W-:Y:S05]  /*3f30*/  BSYNC B1 ;  /* 0x0000000000017941 */ /* 0x000fea0003800000 */
.L_x_128:
[----:B------:R-:W-:Y:S01]  /*3f40*/  @!P3 IMAD R69, R69, R89, R0 ;  /* 0x000000594545b224 */ /* 0x000fe200078e0200 */
[----:B------:R-:W-:Y:S04]  /*3f50*/  BSSY B1, `(.L_x_130) ;  /* 0x0000006000017945 */ /* 0x000fe80003800000 */
[----:B------:R0:W-:Y:S01]  /*3f60*/  @!P3 STG.E.U8 desc[UR36][R4.64+0x59], R69 ;  /* 0x000059450400b986 */ /* 0x0001e2000c101124 */
[----:B------:R-:W-:Y:S05]  /*3f70*/  @P4 BRA `(.L_x_131) ;  /* 0x00000000000c4947 */ /* 0x000fea0003800000 */
[----:B------:R-:W2:Y:S02]  /*3f80*/  LDG.E.U8 R101, desc[UR36][R10.64+0x58] ;  /* 0x000058240a657981 */ /* 0x000ea4000c1e1100 */
[----:B--2---:R-:W-:-:S05]  /*3f90*/  PRMT R3, R101, 0x8880, RZ ;  /* 0x0000888065037816 */ /* 0x004fca00000000ff */
[----:B------:R-:W-:-:S07]  /*3fa0*/  IMAD R0, R3, R90, RZ ;  /* 0x0000005a03007224 */ /* 0x000fce00078e02ff */
.L_x_131:
[----:B------:R-:W-:Y:S05]  /*3fb0*/  BSYNC B1 ;  /* 0x0000000000017941 */ /* 0x000fea0003800000 */
.L_x_130:
        /* <DEDUP_REMOVED lines=10> */
.L_x_133:
[----:B------:R-:W-:Y:S05]  /*4060*/  BSYNC B1 ;  /* 0x0000000000017941 */ /* 0x000fea0003800000 */
.L_x_132:
[----:B------:R-:W-:Y:S01]  /*4070*/  @!P2 IMAD R71, R71, R89, R0 ;  /* 0x000000594747a224 */ /* 0x000fe200078e0200 */
[----:B------:R-:W-:Y:S04]  /*4080*/  BSSY B1, `(.L_x_134) ;  /* 0x0000006000017945 */ /* 0x000fe80003800000 */
[----:B------:R0:W-:Y:S01]  /*4090*/  @!P2 STG.E.U8 desc[UR36][R6.64+0x59], R71 ;  /* 0x000059470600a986 */ /* 0x0001e2000c101124 */
[----:B------:R-:W-:Y:S05]  /*40a0*/  @P3 BRA `(.L_x_135) ;  /* 0x00000000000c3947 */ /* 0x000fea0003800000 */
[----:B------:R-:W2:Y:S02]  /*40b0*/  LDG.E.U8 R101, desc[UR36][R8.64+0x60] ;  /* 0x0000602408657981 */ /* 0x000ea4000c1e1100 */
[----:B--2---:R-:W-:-:S05]  /*40c0*/  PRMT R3, R101, 0x8880, RZ ;  /* 0x0000888065037816 */ /* 0x004fca00000000ff */
[----:B------:R-:W-:-:S07]  /*40d0*/  IMAD R0, R3, R90, RZ ;  /* 0x0000005a03007224 */ /* 0x000fce00078e02ff */
.L_x_135:
[----:B------:R-:W-:Y:S05]  /*40e0*/  BSYNC B1 ;  /* 0x0000000000017941 */ /* 0x000fea0003800000 */
.L_x_134:
[----:B--2---:R-:W-:Y:S01]  /*40f0*/  @!P3 IMAD R3, R72, R89, R0 ;  /* 0x000000594803b224 */ /* 0x004fe200078e0200 */
[----:B------:R-:W-:Y:S04]  /*4100*/  BSSY B1, `(.L_x_136) ;  /* 0x0000006000017945 */ /* 0x000fe80003800000 */
[----:B------:R2:W-:Y:S01]  /*4110*/  @!P3 STG.E.U8 desc[UR36][R4.64+0x60], R3 ;  /* 0x000060030400b986 */ /* 0x0005e2000c101124 */
[----:B------:R-:W-:Y:S05]  /*4120*/  @P4 BRA `(.L_x_137) ;  /* 0x00000000000c4947 */ /* 0x000fea0003800000 */
[----:B------:R-:W2:Y:S02]  /*4130*/  LDG.E.U8 R101, desc[UR36][R8.64+0x61] ;  /* 0x0000612408657981 */ /* 0x000ea4000c1e1100 */
[----:B--2---:R-:W-:-:S05]  /*4140*/  PRMT R3, R101, 0x8880, RZ ;  /* 0x0000888065037816 */ /* 0x004fca00000000ff */
[----:B------:R-:W-:-:S07]  /*4150*/  IMAD R0, R3, R90, RZ ;  /* 0x0000005a03007224 */ /* 0x000fce00078e02ff */
.L_x_137:
[----:B------:R-:W-:Y:S05]  /*4160*/  BSYNC B1 ;  /* 0x0000000000017941 */ /* 0x000fea0003800000 */
.L_x_136:
        /* <DEDUP_REMOVED lines=10> */
.L_x_139:
[----:B------:R-:W-:Y:S05]  /*4210*/  BSYNC B1 ;  /* 0x0000000000017941 */ /* 0x000fea0003800000 */
.L_x_138:
[----:B--2---:R-:W-:Y:S01]  /*4220*/  @!P2 IMAD R3, R74, R89, R0 ;  /* 0x000000594a03a224 */ /* 0x004fe200078e0200 */
[----:B------:R-:W-:Y:S04]  /*4230*/  BSSY B1, `(.L_x_140) ;  /* 0x0000006000017945 */ /* 0x000fe80003800000 */
[----:B------:R2:W-:Y:S01]  /*4240*/  @!P2 STG.E.U8 desc[UR36][R6.64+0x60], R3 ;  /* 0x000060030600a986 */ /* 0x0005e2000c101124 */
[----:B------:R-:W-:Y:S05]  /*4250*/  @P3 BRA `(.L_x_141) ;  /* 0x00000000000c3947 */ /* 0x000fea0003800000 */
[----:B------:R-:W2:Y:S02]  /*4260*/  LDG.E.U8 R101, desc[UR36][R10.64+0x61] ;  /* 0x000061240a657981 */ /* 0x000ea4000c1e1100 */
[----:B--2---:R-:W-:-:S05]  /*4270*/  PRMT R3, R101, 0x8880, RZ ;  /* 0x0000888065037816 */ /* 0x004fca00000000ff */
[----:B------:R-:W-:-:S07]  /*4280*/  IMAD R0, R3, R90, RZ ;  /* 0x0000005a03007224 */ /* 0x000fce00078e02ff */
.L_x_141:
[----:B------:R-:W-:Y:S05]  /*4290*/  BSYNC B1 ;  /* 0x0000000000017941 */ /* 0x000fea0003800000 */
.L_x_140:
[----:B------:R-:W-:Y:S01]  /*42a0*/  @!P3 IMAD R75, R75, R89, R0 ;  /* 0x000000594b4bb224 */ /* 0x000fe200078e0200 */
[----:B------:R-:W-:Y:S04]  /*42b0*/  BSSY B1, `(.L_x_142) ;  /* 0x0000006000017945 */ /* 0x000fe80003800000 */
[----:B------:R0:W-:Y:S01]  /*42c0*/  @!P3 STG.E.U8 desc[UR36][R6.64+0x61], R75 ;  /* 0x0000614b0600b986 */ /* 0x0001e2000c101124 */
[----:B------:R-:W-:Y:S05]  /*42d0*/  @P4 BRA `(.L_x_143) ;  /* 0x00000000000c4947 */ /* 0x000fea0003800000 */
[----:B------:R-:W2:Y:S02]  /*42e0*/  LDG.E.U8 R101, desc[UR36][R8.64+0x68] ;  /* 0x0000682408657981 */ /* 0x000ea4000c1e1100 */
[----:B--2---:R-:W-:-:S05]  /*42f0*/  PRMT R3, R101, 0x8880, RZ ;  /* 0x0000888065037816 */ /* 0x004fca00000000ff */
[----:B------:R-:W-:-:S07]  /*4300*/  IMAD R0, R3, R90, RZ ;  /* 0x0000005a03007224 */ /* 0x000fce00078e02ff */
.L_x_143:
[----:B------:R-:W-:Y:S05]  /*4310*/  BSYNC B1 ;  /* 0x0000000000017941 */ /* 0x000fea0003800000 */
.L_x_142:
        /* <DEDUP_REMOVED lines=10> */
.L_x_145:
[----:B------:R-:W-:Y:S05]  /*43c0*/  BSYNC B1 ;  /* 0x0000000000017941 */ /* 0x000fea0003800000 */
.L_x_144:
[----:B------:R-:W-:Y:S01]  /*43d0*/  @!P2 IMAD R77, R77, R89, R0 ;  /* 0x000000594d4da224 */ /* 0x000fe200078e0200 */
[----:B------:R-:W-:Y:S04]  /*43e0*/  BSSY B1, `(.L_x_146) ;  /* 0x0000006000017945 */ /* 0x000fe80003800000 */
[----:B------:R0:W-:Y:S01]  /*43f0*/  @!P2 STG.E.U8 desc[UR36][R4.64+0x69], R77 ;  /* 0x0000694d0400a986 */ /* 0x0001e2000c101124 */
[----:B------:R-:W-:Y:S05]  /*4400*/  @P3 BRA `(.L_x_147) ;  /* 0x00000000000c3947 */ /* 0x000fea0003800000 */
[----:B------:R-:W2:Y:S02]  /*4410*/  LDG.E.U8 R101, desc[UR36][R10.64+0x68] ;  /* 0x000068240a657981 */ /* 0x000ea4000c1e1100 */
[----:B--2---:R-:W-:-:S05]  /*4420*/  PRMT R3, R101, 0x8880, RZ ;  /* 0x0000888065037816 */ /* 0x004fca00000000ff */
[----:B------:R-:W-:-:S07]  /*4430*/  IMAD R0, R3, R90, RZ ;  /* 0x0000005a03007224 */ /* 0x000fce00078e02ff */
.L_x_147:
[----:B------:R-:W-:Y:S05]  /*4440*/  BSYNC B1 ;  /* 0x0000000000017941 */ /* 0x000fea0003800000 */
.L_x_146:
[----:B--2---:R-:W-:Y:S01]  /*4450*/  @!P3 IMAD R3, R78, R89, R0 ;  /* 0x000000594e03b224 */ /* 0x004fe200078e0200 */
[----:B------:R-:W-:Y:S04]  /*4460*/  BSSY B1, `(.L_x_148) ;  /* 0x0000006000017945 */ /* 0x000fe80003800000 */
[----:B------:R2:W-:Y:S01]  /*4470*/  @!P3 STG.E.U8 desc[UR36][R6.64+0x68], R3 ;  /* 0x000068030600b986 */ /* 0x0005e2000c101124 */
[----:B------:R-:W-:Y:S05]  /*4480*/  @P4 BRA `(.L_x_149) ;  /* 0x00000000000c4947 */ /* 0x000fea0003800000 */
[----:B------:R-:W2:Y:S02]  /*4490*/  LDG.E.U8 R101, desc[UR36][R10.64+0x69] ;  /* 0x000069240a657981 */ /* 0x000ea4000c1e1100 */
[----:B--2---:R-:W-:-:S05]  /*44a0*/  PRMT R3, R101, 0x8880, RZ ;  /* 0x0000888065037816 */ /* 0x004fca00000000ff */
[----:B------:R-:W-:-:S07]  /*44b0*/  IMAD R0, R3, R90, RZ ;  /* 0x0000005a03007224 */ /* 0x000fce00078e02ff */
.L_x_149:
[----:B------:R-:W-:Y:S05]  /*44c0*/  BSYNC B1 ;  /* 0x0000000000017941 */ /* 0x000fea0003800000 */
.L_x_148:
        /* <DEDUP_REMOVED lines=10> */
.L_x_151:
[----:B------:R-:W-:Y:S05]  /*4570*/  BSYNC B1 ;  /* 0x0000000000017941 */ /* 0x000fea0003800000 */
.L_x_150:
[----:B--2---:R-:W-:Y:S01]  /*4580*/  @!P2 IMAD R3, R80, R89, R0 ;  /* 0x000000595003a224 */ /* 0x004fe200078e0200 */
[----:B------:R-:W-:Y:S04]  /*4590*/  BSSY B1, `(.L_x_152) ;  /* 0x0000006000017945 */ /* 0x000fe80003800000 */
[----:B------:R2:W-:Y:S01]  /*45a0*/  @!P2 STG.E.U8 desc[UR36][R4.64+0x70], R3 ;  /* 0x000070030400a986 */ /* 0x0005e2000c101124 */
[----:B------:R-:W-:Y:S05]  /*45b0*/  @P3 BRA `(.L_x_153) ;  /* 0x00000000000c3947 */ /* 0x000fea0003800000 */
[----:B------:R-:W2:Y:S02]  /*45c0*/  LDG.E.U8 R101, desc[UR36][R8.64+0x71] ;  /* 0x0000712408657981 */ /* 0x000ea4000c1e1100 */
[----:B--2---:R-:W-:-:S05]  /*45d0*/  PRMT R3, R101, 0x8880, RZ ;  /* 0x0000888065037816 */ /* 0x004fca00000000ff */
[----:B------:R-:W-:-:S07]  /*45e0*/  IMAD R0, R3, R90, RZ ;  /* 0x0000005a03007224 */ /* 0x000fce00078e02ff */
.L_x_153:
[----:B------:R-:W-:Y:S05]  /*45f0*/  BSYNC B1 ;  /* 0x0000000000017941 */ /* 0x000fea0003800000 */
.L_x_152:
[----:B------:R-:W-:Y:S01]  /*4600*/  @!P3 IMAD R81, R81, R89, R0 ;  /* 0x000000595151b224 */ /* 0x000fe200078e0200 */
[----:B------:R-:W-:Y:S04]  /*4610*/  BSSY B1, `(.L_x_154) ;  /* 0x0000006000017945 */ /* 0x000fe80003800000 */
[----:B------:R0:W-:Y:S01]  /*4620*/  @!P3 STG.E.U8 desc[UR36][R4.64+0x71], R81 ;  /* 0x000071510400b986 */ /* 0x0001e2000c101124 */
[----:B------:R-:W-:Y:S05]  /*4630*/  @P4 BRA `(.L_x_155) ;  /* 0x00000000000c4947 */ /* 0x000fea0003800000 */
[----:B------:R-:W2:Y:S02]  /*4640*/  LDG.E.U8 R101, desc[UR36][R10.64+0x70] ;  /* 0x000070240a657981 */ /* 0x000ea4000c1e1100 */
[----:B--2---:R-:W-:-:S05]  /*4650*/  PRMT R3, R101, 0x8880, RZ ;  /* 0x0000888065037816 */ /* 0x004fca00000000ff */
[----:B------:R-:W-:-:S07]  /*4660*/  IMAD R0, R3, R90, RZ ;  /* 0x0000005a03007224 */ /* 0x000fce00078e02ff */
.L_x_155:
[----:B------:R-:W-:Y:S05]  /*4670*/  BSYNC B1 ;  /* 0x0000000000017941 */ /* 0x000fea0003800000 */
.L_x_154:
[C---:B------:R-:W-:Y:S01]  /*4680*/  ISETP.LT.OR P2, PT, R19.reuse, 0x72, !P0 ;  /* 0x000000721300780c */ /* 0x040fe20004741670 */
[----:B--2---:R-:W-:Y:S01]  /*4690*/  @!P4 IMAD R3, R82, R89, R0 ;  /* 0x000000595203c224 */ /* 0x004fe200078e0200 */
[----:B------:R-:W-:Y:S01]  /*46a0*/  BSSY B1, `(.L_x_156) ;  /* 0x0000009000017945 */ /* 0x000fe20003800000 */
[C---:B------:R-:W-:Y:S02]  /*46b0*/  ISETP.LT.OR P3, PT, R19.reuse, 0x79, !P1 ;  /* 0x000000791300780c */ /* 0x040fe40004f61670 */
[C---:B------:R-:W-:Y:S01]  /*46c0*/  ISETP.LT.OR P1, PT, R19.reuse, 0x7a, !P1 ;  /* 0x0000007a1300780c */ /* 0x040fe20004f21670 */
[----:B------:R2:W-:Y:S01]  /*46d0*/  @!P4 STG.E.U8 desc[UR36][R6.64+0x70], R3 ;  /* 0x000070030600c986 */ /* 0x0005e2000c101124 */
[----:B------:R-:W-:-:S06]  /*46e0*/  ISETP.LT.OR P4, PT, R19, 0x79, !P0 ;  /* 0x000000791300780c */ /* 0x000fcc0004781670 */
[----:B------:R-:W-:Y:S07]  /*46f0*/  @P2 BRA `(.L_x_157) ;  /* 0x00000000000c2947 */ /* 0x000fee0003800000 */
[----:B------:R-:W2:Y:S02]  /*4700*/  LDG.E.U8 R101, desc[UR36][R10.64+0x71] ;  /* 0x000071240a657981 */ /* 0x000ea4000c1e1100 */
[----:B--2---:R-:W-:-:S05]  /*4710*/  PRMT R3, R101, 0x8880, RZ ;  /* 0x0000888065037816 */ /* 0x004fca00000000ff */
[----:B------:R-:W-:-:S07]  /*4720*/  IMAD R0, R3, R90, RZ ;  /* 0x0000005a03007224 */ /* 0x000fce00078e02ff */
.L_x_157:
[----:B------:R-:W-:Y:S05]  /*4730*/  BSYNC B1 ;  /* 0x0000000000017941 */ /* 0x000fea0003800000 */
.L_x_156:
[----:B------:R-:W-:Y:S01]  /*4740*/  @!P2 IMAD R83, R83, R89, R0 ;  /* 0x000000595353a224 */ /* 0x000fe200078e0200 */
[----:B------:R-:W-:Y:S04]  /*4750*/  BSSY B1, `(.L_x_158) ;  /* 0x0000006000017945 */ /* 0x000fe80003800000 */
[----:B------:R0:W-:Y:S01]  /*4760*/  @!P2 STG.E.U8 desc[UR36][R6.64+0x71], R83 ;  /* 0x000071530600a986 */ /* 0x0001e2000c101124 */
[----:B------:R-:W-:Y:S05]  /*4770*/  @P3 BRA `(.L_x_159) ;  /* 0x00000000000c3947 */ /* 0x000fea0003800000 */
[----:B------:R-:W2:Y:S02]  /*4780*/  LDG.E.U8 R101, desc[UR36][R8.64+0x78] ;  /* 0x0000782408657981 */ /* 0x000ea4000c1e1100 */
[----:B--2---:R-:W-:-:S05]  /*4790*/  PRMT R3, R101, 0x8880, RZ ;  /* 0x0000888065037816 */ /* 0x004fca00000000ff */
[----:B------:R-:W-:-:S07]  /*47a0*/  IMAD R0, R3, R90, RZ ;  /* 0x0000005a03007224 */ /* 0x000fce00078e02ff */
.L_x_159:
[----:B------:R-:W-:Y:S05]  /*47b0*/  BSYNC B1 ;  /* 0x0000000000017941 */ /* 0x000fea0003800000 */
.L_x_158:
[----:B--2---:R-:W-:Y:S01]  /*47c0*/  @!P3 IMAD R3, R84, R89, R0 ;  /* 0x000000595403b224 */ /* 0x004fe200078e0200 */
[----:B------:R-:W-:Y:S04]  /*47d0*/  BSSY B1, `(.L_x_160) ;  /* 0x0000006000017945 */ /* 0x000fe80003800000 */
[----:B------:R2:W-:Y:S01]  /*47e0*/  @!P3 STG.E.U8 desc[UR36][R4.64+0x78], R3 ;  /* 0x000078030400b986 */ /* 0x0005e2000c101124 */
[----:B------:R-:W-:Y:S05]  /*47f0*/  @P1 BRA `(.L_x_161) ;  /* 0x00000000000c1947 */ /* 0x000fea0003800000 */
[----:B------:R-:W2:Y:S02]  /*4800*/  LDG.E.U8 R101, desc[UR36][R8.64+0x79] ;  /* 0x0000792408657981 */ /* 0x000ea4000c1e1100 */
[----:B--2---:R-:W-:-:S05]  /*4810*/  PRMT R3, R101, 0x8880, RZ ;  /* 0x0000888065037816 */ /* 0x004fca00000000ff */
[----:B------:R-:W-:-:S07]  /*4820*/  IMAD R0, R3, R90, RZ ;  /* 0x0000005a03007224 */ /* 0x000fce00078e02ff */
.L_x_161:
[----:B------:R-:W-:Y:S05]  /*4830*/  BSYNC B1 ;  /* 0x0000000000017941 */ /* 0x000fea0003800000 */
.L_x_160:
[----:B------:R-:W-:Y:S01]  /*4840*/  @!P1 IMAD R85, R85, R89, R0 ;  /* 0x0000005955559224 */ /* 0x000fe200078e0200 */
[----:B------:R-:W-:Y:S04]  /*4850*/  BSSY B1, `(.L_x_162) ;  /* 0x0000006000017945 */ /* 0x000fe80003800000 */
[----:B------:R0:W-:Y:S01]  /*4860*/  @!P1 STG.E.U8 desc[UR36][R4.64+0x79], R85 ;  /* 0x0000795504009986 */ /* 0x0001e2000c101124 */
[----:B------:R-:W-:Y:S05]  /*4870*/  @P4 BRA `(.L_x_163) ;  /* 0x00000000000c4947 */ /* 0x000fea0003800000 */
[----:B------:R-:W2:Y:S02]  /*4880*/  LDG.E.U8 R101, desc[UR36][R10.64+0x78] ;  /* 0x000078240a657981 */ /* 0x000ea4000c1e1100 */
[----:B--2---:R-:W-:-:S05]  /*4890*/  PRMT R3, R101, 0x8880, RZ ;  /* 0x0000888065037816 */ /* 0x004fca00000000ff */
[----:B------:R-:W-:-:S07]  /*48a0*/  IMAD R0, R3, R90, RZ ;  /* 0x0000005a03007224 */ /* 0x000fce00078e02ff */
.L_x_163:
[----:B------:R-:W-:Y:S05]  /*48b0*/  BSYNC B1 ;  /* 0x0000000000017941 */ /* 0x000fea0003800000 */
.L_x_162:
[----:B--2---:R-:W-:Y:S01]  /*48c0*/  @!P4 IMAD R3, R86, R89, R0 ;  /* 0x000000595603c224 */ /* 0x004fe200078e0200 */
[----:B------:R-:W-:Y:S01]  /*48d0*/  ISETP.LT.OR P0, PT, R19, 0x7a, !P0 ;  /* 0x0000007a1300780c */ /* 0x000fe20004701670 */
[----:B------:R-:W-:Y:S03]  /*48e0*/  BSSY B1, `(.L_x_164) ;  /* 0x0000006000017945 */ /* 0x000fe60003800000 */
[----:B------:R2:W-:Y:S09]  /*48f0*/  @!P4 STG.E.U8 desc[UR36][R6.64+0x78], R3 ;  /* 0x000078030600c986 */ /* 0x0005f2000c101124 */
[----:B------:R-:W-:Y:S05]  /*4900*/  @P0 BRA `(.L_x_165) ;  /* 0x00000000000c0947 */ /* 0x000fea0003800000 */
[----:B------:R-:W2:Y:S02]  /*4910*/  LDG.E.U8 R101, desc[UR36][R10.64+0x79] ;  /* 0x000079240a657981 */ /* 0x000ea4000c1e1100 */
[----:B--2---:R-:W-:-:S05]  /*4920*/  PRMT R3, R101, 0x8880, RZ ;  /* 0x0000888065037816 */ /* 0x004fca00000000ff */
[----:B------:R-:W-:-:S07]  /*4930*/  IMAD R0, R3, R90, RZ ;  /* 0x0000005a03007224 */ /* 0x000fce00078e02ff */
.L_x_165:
[----:B------:R-:W-:Y:S05]  /*4940*/  BSYNC B1 ;  /* 0x0000000000017941 */ /* 0x000fea0003800000 */
.L_x_164:
[----:B------:R-:W-:Y:S01]  /*4950*/  IMAD R87, R87, R89, R0 ;  /* 0x0000005957577224 */ /* 0x000fe200078e0200 */
[----:B------:R-:W-:Y:S06]  /*4960*/  @P0 BRA `(.L_x_166) ;  /* 0x0000000c00100947 */ /* 0x000fec0003800000 */
[----:B------:R0:W-:Y:S01]  /*4970*/  STG.E.U8 desc[UR36][R6.64+0x79], R87 ;  /* 0x0000795706007986 */ /* 0x0001e2000c101124 */
[----:B------:R-:W-:Y:S05]  /*4980*/  BRA `(.L_x_166) ;  /* 0x0000000c00087947 */ /* 0x000fea0003800000 */
.L_x_37:
[C---:B------:R-:W-:Y:S02]  /*4990*/  ISETP.GE.AND P1, PT, R20.reuse, 0x1, PT ;  /* 0x000000011400780c */ /* 0x040fe40003f26270 */
[----:B------:R-:W-:Y:S02]  /*49a0*/  ISETP.GE.AND P0, PT, R20, 0x9, PT ;  /* 0x000000091400780c */ /* 0x000fe40003f06270 */
[C---:B------:R-:W-:Y:S02]  /*49b0*/  ISETP.LT.OR P3, PT, R19.reuse, 0x1, !P1 ;  /* 0x000000011300780c */ /* 0x040fe40004f61670 */
[C---:B------:R-:W-:Y:S02]  /*49c0*/  ISETP.LT.OR P4, PT, R19.reuse, 0x2, !P1 ;  /* 0x000000021300780c */ /* 0x040fe40004f81670 */
[----:B------:R-:W-:-:S09]  /*49d0*/  ISETP.LT.OR P2, PT, R19, 0x1, !P0 ;  /* 0x000000011300780c */ /* 0x000fd20004741670 */
[-C--:B------:R-:W-:Y:S02]  /*49e0*/  @!P3 IMAD R3, R24, R89.reuse, RZ ;  /* 0x000000591803b224 */ /* 0x080fe400078e02ff */
[-C--:B------:R-:W-:Y:S02]  /*49f0*/  @!P4 IMAD R25, R25, R89.reuse, RZ ;  /* 0x000000591919c224 */ /* 0x080fe400078e02ff */
[----:B------:R-:W-:Y:S01]  /*4a00*/  @!P2 IMAD R9, R26, R89, RZ ;  /* 0x000000591a09a224 */ /* 0x000fe200078e02ff */
[----:B------:R0:W-:Y:S01]  /*4a10*/  @!P3 STG.E.U8 desc[UR36][R4.64], R3 ;  /* 0x000000030400b986 */ /* 0x0001e2000c101124 */
[----:B------:R-:W-:-:S03]  /*4a20*/  ISETP.LT.OR P3, PT, R19, 0x2, !P0 ;  /* 0x000000021300780c */ /* 0x000fc60004761670 */
[----:B------:R-:W-:Y:S01]  /*4a30*/  @!P4 STG.E.U8 desc[UR36][R4.64+0x1], R25 ;  /* 0x000001190400c986 */ /* 0x000fe2000c101124 */
[----:B------:R-:W-:-:S03]  /*4a40*/  ISETP.LT.OR P4, PT, R19, 0x9, !P1 ;  /* 0x000000091300780c */ /* 0x000fc60004f81670 */
[----:B------:R1:W-:Y:S01]  /*4a50*/  @!P2 STG.E.U8 desc[UR36][R6.64], R9 ;  /* 0x000000090600a986 */ /* 0x0003e2000c101124 */
[----:B------:R-:W-:-:S05]  /*4a60*/  ISETP.LT.OR P2, PT, R19, 0xa, !P1 ;  /* 0x0000000a1300780c */ /* 0x000fca0004f41670 */
[----:B------:R-:W-:-:S04]  /*4a70*/  @!P3 IMAD R27, R27, R89, RZ ;  /* 0x000000591b1bb224 */ /* 0x000fc800078e02ff */
[-C--:B------:R-:W-:Y:S01]  /*4a80*/  @!P4 IMAD R11, R28, R89.reuse, RZ ;  /* 0x000000591c0bc224 */ /* 0x080fe200078e02ff */
[----:B------:R-:W-:Y:S01]  /*4a90*/  @!P3 STG.E.U8 desc[UR36][R6.64+0x1], R27 ;  /* 0x0000011b0600b986 */ /* 0x000fe2000c101124 */
[----:B------:R-:W-:Y:S02]  /*4aa0*/  ISETP.LT.OR P3, PT, R19, 0x9, !P0 ;  /* 0x000000091300780c */ /* 0x000fe40004761670 */
[----:B------:R-:W-:Y:S01]  /*4ab0*/  @!P2 IMAD R29, R29, R89, RZ ;  /* 0x000000591d1da224 */ /* 0x000fe200078e02ff */
[----:B------:R2:W-:Y:S01]  /*4ac0*/  @!P4 STG.E.U8 desc[UR36][R4.64+0x8], R11 ;  /* 0x0000080b0400c986 */ /* 0x0005e2000c101124 */
[----:B------:R-:W-:-:S03]  /*4ad0*/  ISETP.LT.OR P4, PT, R19, 0xa, !P0 ;  /* 0x0000000a1300780c */ /* 0x000fc60004781670 */
[----:B------:R-:W-:Y:S01]  /*4ae0*/  @!P2 STG.E.U8 desc[UR36][R4.64+0x9], R29 ;  /* 0x0000091d0400a986 */ /* 0x000fe2000c101124 */
[----:B------:R-:W-:-:S05]  /*4af0*/  ISETP.LT.OR P2, PT, R19, 0x11, !P1 ;  /* 0x000000111300780c */ /* 0x000fca0004f41670 */
[----:B0-----:R-:W-:-:S04]  /*4b00*/  @!P3 IMAD R3, R30, R89, RZ ;  /* 0x000000591e03b224 */ /* 0x001fc800078e02ff */
[-C--:B------:R-:W-:Y:S01]  /*4b10*/  @!P4 IMAD R31, R31, R89.reuse, RZ ;  /* 0x000000591f1fc224 */ /* 0x080fe200078e02ff */
[----:B------:R0:W-:Y:S01]  /*4b20*/  @!P3 STG.E.U8 desc[UR36][R6.64+0x8], R3 ;  /* 0x000008030600b986 */ /* 0x0001e2000c101124 */
[C---:B------:R-:W-:Y:S02]  /*4b30*/  ISETP.LT.OR P3, PT, R19.reuse, 0x12, !P1 ;  /* 0x000000121300780c */ /* 0x040fe40004f61670 */
[----:B-1----:R-:W-:Y:S01]  /*4b40*/  @!P2 IMAD R9, R32, R89, RZ ;  /* 0x000000592009a224 */ /* 0x002fe200078e02ff */
[----:B------:R-:W-:Y:S01]  /*4b50*/  @!P4 STG.E.U8 desc[UR36][R6.64+0x9], R31 ;  /* 0x0000091f0600c986 */ /* 0x000fe2000c101124 */
[----:B------:R-:W-:-:S03]  /*4b60*/  ISETP.LT.OR P4, PT, R19, 0x11, !P0 ;  /* 0x000000111300780c */ /* 0x000fc60004781670 */
[----:B------:R1:W-:Y:S01]  /*4b70*/  @!P2 STG.E.U8 desc[UR36][R4.64+0x10], R9 ;  /* 0x000010090400a986 */ /* 0x0003e2000c101124 */
[----:B------:R-:W-:-:S05]  /*4b80*/  ISETP.LT.OR P2, PT, R19, 0x12, !P0 ;  /* 0x000000121300780c */ /* 0x000fca0004741670 */
[----:B------:R-:W-:-:S04]  /*4b90*/  @!P3 IMAD R33, R33, R89, RZ ;  /* 0x000000592121b224 */ /* 0x000fc800078e02ff */
[-C--:B--2---:R-:W-:Y:S01]  /*4ba0*/  @!P4 IMAD R11, R34, R89.reuse, RZ ;  /* 0x00000059220bc224 */ /* 0x084fe200078e02ff */
        /* <DEDUP_REMOVED lines=144> */
[----:B------:R2:W-:Y:S01]  /*54b0*/  @!P3 STG.E.U8 desc[UR36][R4.64+0x71], R81 ;  /* 0x000071510400b986 */ /* 0x0005e2000c101124 */
[C---:B------:R-:W-:Y:S02]  /*54c0*/  ISETP.LT.OR P3, PT, R19.reuse, 0x79, !P1 ;  /* 0x000000791300780c */ /* 0x040fe40004f61670 */
[C---:B------:R-:W-:Y:S01]  /*54d0*/  ISETP.LT.OR P1, PT, R19.reuse, 0x7a, !P1 ;  /* 0x0000007a1300780c */ /* 0x040fe20004f21670 */
[----:B------:R2:W-:Y:S01]  /*54e0*/  @!P4 STG.E.U8 desc[UR36][R6.64+0x70], R11 ;  /* 0x0000700b0600c986 */ /* 0x0005e2000c101124 */
[----:B------:R-:W-:Y:S01]  /*54f0*/  ISETP.LT.OR P4, PT, R19, 0x79, !P0 ;  /* 0x000000791300780c */ /* 0x000fe20004781670 */
[----:B------:R-:W-:Y:S01]  /*5500*/  @!P2 IMAD R83, R83, R89, RZ ;  /* 0x000000595353a224 */ /* 0x000fe200078e02ff */
[----:B------:R-:W-:-:S04]  /*5510*/  ISETP.LT.OR P0, PT, R19, 0x7a, !P0 ;  /* 0x0000007a1300780c */ /* 0x000fc80004701670 */
[----:B------:R2:W-:Y:S03]  /*5520*/  @!P2 STG.E.U8 desc[UR36][R6.64+0x71], R83 ;  /* 0x000071530600a986 */ /* 0x0005e6000c101124 */
[-C--:B0-----:R-:W-:Y:S02]  /*5530*/  @!P3 IMAD R3, R84, R89.reuse, RZ ;  /* 0x000000595403b224 */ /* 0x081fe400078e02ff */
[-C--:B------:R-:W-:Y:S02]  /*5540*/  @!P1 IMAD R85, R85, R89.reuse, RZ ;  /* 0x0000005955559224 */ /* 0x080fe400078e02ff */
[-C--:B-1----:R-:W-:Y:S01]  /*5550*/  @!P4 IMAD R9, R86, R89.reuse, RZ ;  /* 0x000000595609c224 */ /* 0x082fe200078e02ff */
[----:B------:R2:W-:Y:S01]  /*5560*/  @!P3 STG.E.U8 desc[UR36][R4.64+0x78], R3 ;  /* 0x000078030400b986 */ /* 0x0005e2000c101124 */
[----:B------:R-:W-:-:S03]  /*5570*/  @!P0 IMAD R87, R87, R89, RZ ;  /* 0x0000005957578224 */ /* 0x000fc600078e02ff */
[----:B------:R2:W-:Y:S04]  /*5580*/  @!P1 STG.E.U8 desc[UR36][R4.64+0x79], R85 ;  /* 0x0000795504009986 */ /* 0x0005e8000c101124 */
[----:B------:R2:W-:Y:S04]  /*5590*/  @!P4 STG.E.U8 desc[UR36][R6.64+0x78], R9 ;  /* 0x000078090600c986 */ /* 0x0005e8000c101124 */
[----:B------:R2:W-:Y:S02]  /*55a0*/  @!P0 STG.E.U8 desc[UR36][R6.64+0x79], R87 ;  /* 0x0000795706008986 */ /* 0x0005e4000c101124 */
.L_x_166:
[----:B------:R-:W-:Y:S05]  /*55b0*/  BSYNC B0 ;  /* 0x0000000000007941 */ /* 0x000fea0003800000 */
.L_x_36:
[----:B012-4-:R-:W2:Y:S01]  /*55c0*/  LDL.64 R4, [R1] ;  /* 0x0000000001047983 */ /* 0x017ea20000100a00 */
[----:B------:R-:W-:Y:S01]  /*55d0*/  ULDC.64 UR4, c[0x0][0x650] ;  /* 0x0001940000047ab9 */ /* 0x000fe20000000a00 */
[----:B------:R-:W-:Y:S02]  /*55e0*/  IMAD.U32 R0, RZ, RZ, UR44 ;  /* 0x0000002cff007e24 */ /* 0x000fe4000f8e00ff */
[----:B------:R-:W-:Y:S02]  /*55f0*/  IMAD.MOV.U32 R22, RZ, RZ, -0x1 ;  /* 0xffffffffff167424 */ /* 0x000fe400078e00ff */
[----:B------:R0:W-:Y:S01]  /*5600*/  SYNCS.ARRIVE.TRANS64.A1T0 RZ, [R0+UR46], RZ ;  /* 0x000000ff00ff79a7 */ /* 0x0001e2000810002e */
[----:B------:R-:W-:Y:S02]  /*5610*/  IMAD.MOV.U32 R19, RZ, RZ, -0x1 ;  /* 0xffffffffff137424 */ /* 0x000fe400078e00ff */
[----:B------:R-:W-:Y:S01]  /*5620*/  IMAD.MOV.U32 R18, RZ, RZ, -0x1 ;  /* 0xffffffffff127424 */ /* 0x000fe200078e00ff */
[----:B0-----:R-:W-:-:S02]  /*5630*/  PRMT R0, RZ, 0x7610, R0 ;  /* 0x00007610ff007816 */ /* 0x001fc40000000000 */
[----:B--2---:R-:W-:-:S05]  /*5640*/  LEA R16, P0, R4, R16, 0x1 ;  /* 0x0000001004107211 */ /* 0x004fca00078008ff */
[----:B------:R-:W-:Y:S01]  /*5650*/  IMAD.X R17, R98, 0x1, R17, P0 ;  /* 0x0000000162117824 */ /* 0x000fe200000e0611 */
[----:B------:R-:W-:-:S04]  /*5660*/  ISETP.GE.U32.AND P0, PT, R16, UR4, PT ;  /* 0x0000000410007c0c */ /* 0x000fc8000bf06070 */
[----:B------:R-:W-:-:S13]  /*5670*/  ISETP.GE.U32.AND.EX P0, PT, R17, UR5, PT, P0 ;  /* 0x0000000511007c0c */ /* 0x000fda000bf06100 */
[----:B------:R-:W-:Y:S05]  /*5680*/  @P0 BRA `(.L_x_167) ;  /* 0x00000004004c0947 */ /* 0x000fea0003800000 */
[----:B------:R-:W0:Y:S01]  /*5690*/  LDC.64 R10, c[0x0][0x628] ;  /* 0x00018a00ff0a7b82 */ /* 0x000e220000000a00 */
[----:B------:R-:W1:Y:S01]  /*56a0*/  S2R R12, SR_CTAID.X ;  /* 0x00000000000c7919 */ /* 0x000e620000002500 */
[----:B------:R-:W-:Y:S02]  /*56b0*/  IMAD.MOV.U32 R8, RZ, RZ, R16 ;  /* 0x000000ffff087224 */ /* 0x000fe400078e0010 */
[----:B------:R-:W-:Y:S01]  /*56c0*/  IMAD.MOV.U32 R9, RZ, RZ, R17 ;  /* 0x000000ffff097224 */ /* 0x000fe200078e0011 */
[----:B------:R-:W2:Y:S03]  /*56d0*/  S2R R19, SR_CTAID.Y ;  /* 0x0000000000137919 */ /* 0x000ea60000002600 */
[----:B------:R-:W4:Y:S08]  /*56e0*/  LDC R0, c[0x0][0x630] ;  /* 0x00018c00ff007b82 */ /* 0x000f300000000800 */
[----:B------:R-:W1:Y:S01]  /*56f0*/  LDC.64 R14, c[0x0][0x620] ;  /* 0x00018800ff0e7b82 */ /* 0x000e620000000a00 */
[----:B0-----:R-:W-:-:S04]  /*5700*/  ISETP.NE.U32.AND P0, PT, R10, RZ, PT ;  /* 0x000000ff0a00720c */ /* 0x001fc80003f05070 */
[----:B------:R-:W-:-:S13]  /*5710*/  ISETP.NE.AND.EX P0, PT, R11, RZ, PT, P0 ;  /* 0x000000ff0b00720c */ /* 0x000fda0003f05300 */
[----:B-12-4-:R-:W-:Y:S05]  /*5720*/  @!P0 BRA `(.L_x_168) ;  /* 0x0000000000288947 */ /* 0x016fea0003800000 */
[----:B------:R-:W0:Y:S02]  /*5730*/  LDC R3, c[0x0][0x634] ;  /* 0x00018d00ff037b82 */ /* 0x000e240000000800 */
[----:B0-----:R-:W-:-:S05]  /*5740*/  IADD3 R3, P0, R16, R3, RZ ;  /* 0x0000000310037210 */ /* 0x001fca0007f1e0ff */
[----:B------:R-:W-:-:S04]  /*5750*/  IMAD.X R13, RZ, RZ, R17, P0 ;  /* 0x000000ffff0d7224 */ /* 0x000fc800000e0611 */
[----:B------:R-:W-:-:S04]  /*5760*/  IMAD.WIDE.U32 R4, R13, R10, RZ ;  /* 0x0000000a0d047225 */ /* 0x000fc800078e00ff */
[----:B---3--:R-:W-:-:S04]  /*5770*/  IMAD.WIDE.U32 R6, P0, R3, R11, R4 ;  /* 0x0000000b03067225 */ /* 0x008fc80007800004 */
[----:B------:R-:W-:-:S04]  /*5780*/  IMAD.WIDE.U32 R4, R3, R10, RZ ;  /* 0x0000000a03047225 */ /* 0x000fc800078e00ff */
[----:B------:R-:W-:Y:S01]  /*5790*/  IMAD.X R9, RZ, RZ, RZ, P0 ;  /* 0x000000ffff097224 */ /* 0x000fe200000e06ff */
[----:B------:R-:W-:Y:S01]  /*57a0*/  IADD3 RZ, P0, R5, R6, RZ ;  /* 0x0000000605ff7210 */ /* 0x000fe20007f1e0ff */
[----:B------:R-:W-:-:S04]  /*57b0*/  IMAD.MOV.U32 R8, RZ, RZ, R7 ;  /* 0x000000ffff087224 */ /* 0x000fc800078e0007 */
[----:B------:R-:W-:-:S08]  /*57c0*/  IMAD.WIDE.U32.X R8, R13, R11, R8, P0 ;  /* 0x0000000b0d087225 */ /* 0x000fd000000e0408 */
.L_x_168:
[-CC-:B------:R-:W-:Y:S01]  /*57d0*/  SHF.R.U64 R18, R8, R0.reuse, R9.reuse ;  /* 0x0000000008127219 */ /* 0x180fe20000001209 */
[----:B------:R-:W0:Y:S01]  /*57e0*/  LDC.64 R24, c[0x0][0x640] ;  /* 0x00019000ff187b82 */ /* 0x000e220000000a00 */
[----:B------:R-:W-:Y:S01]  /*57f0*/  SHF.R.U32.HI R0, RZ, R0, R9 ;  /* 0x00000000ff007219 */ /* 0x000fe20000011609 */
[----:B------:R-:W-:Y:S01]  /*5800*/  ULDC UR4, c[0x0][0x150] ;  /* 0x0000540000047ab9 */ /* 0x000fe20000000800 */
[----:B------:R-:W-:Y:S02]  /*5810*/  IADD3 R3, P0, RZ, -R18, RZ ;  /* 0x80000012ff037210 */ /* 0x000fe40007f1e0ff */
[----:B---3--:R-:W-:-:S03]  /*5820*/  I2FP.F32.U32 R7, R12 ;  /* 0x0000000c00077245 */ /* 0x008fc60000201000 */
[----:B------:R-:W1:Y:S01]  /*5830*/  LDC R6, c[0x0][0x618] ;  /* 0x00018600ff067b82 */ /* 0x000e620000000800 */
[----:B------:R-:W-:Y:S02]  /*5840*/  IMAD.X R5, RZ, RZ, ~R0, P0 ;  /* 0x000000ffff057224 */ /* 0x000fe400000e0e00 */
[----:B------:R-:W-:Y:S01]  /*5850*/  FMUL R7, R7, UR4 ;  /* 0x0000000407077c20 */ /* 0x000fe20008400000 */
[----:B------:R-:W-:Y:S01]  /*5860*/  ULDC UR4, c[0x0][0x154] ;  /* 0x0000550000047ab9 */ /* 0x000fe20000000800 */
[-C--:B------:R-:W-:Y:S02]  /*5870*/  IMAD R0, R5, R14.reuse, RZ ;  /* 0x0000000e05007224 */ /* 0x080fe400078e02ff */
[C---:B------:R-:W-:Y:S01]  /*5880*/  IMAD.WIDE.U32 R4, R3.reuse, R14, R16 ;  /* 0x0000000e03047225 */ /* 0x040fe200078e0010 */
[----:B------:R-:W2:Y:S01]  /*5890*/  LDC R8, c[0x0][0x608] ;  /* 0x00018200ff087b82 */ /* 0x000ea20000000800 */
[----:B------:R-:W3:Y:S02]  /*58a0*/  F2I.U32.TRUNC.NTZ R7, R7 ;  /* 0x0000000700077305 */ /* 0x000ee4000020f000 */
[----:B------:R-:W-:Y:S01]  /*58b0*/  IMAD R3, R3, R15, R0 ;  /* 0x0000000f03037224 */ /* 0x000fe200078e0200 */
[----:B------:R-:W-:-:S03]  /*58c0*/  I2FP.F32.U32 R0, R19 ;  /* 0x0000001300007245 */ /* 0x000fc60000201000 */
[----:B------:R-:W-:Y:S01]  /*58d0*/  IMAD.IADD R3, R5, 0x1, R3 ;  /* 0x0000000105037824 */ /* 0x000fe200078e0203 */
[----:B------:R-:W4:Y:S01]  /*58e0*/  LDC R22, c[0x0][0x658] ;  /* 0x00019600ff167b82 */ /* 0x000f220000000800 */
[----:B0-----:R-:W-:-:S04]  /*58f0*/  ISETP.NE.U32.AND P0, PT, R24, RZ, PT ;  /* 0x000000ff1800720c */ /* 0x001fc80003f05070 */
[----:B------:R-:W-:-:S03]  /*5900*/  ISETP.NE.AND.EX P0, PT, R25, RZ, PT, P0 ;  /* 0x000000ff1900720c */ /* 0x000fc60003f05300 */
[----:B------:R-:W0:Y:S01]  /*5910*/  LDC R9, c[0x0][0x144] ;  /* 0x00005100ff097b82 */ /* 0x000e220000000800 */
[-C--:B-1----:R-:W-:Y:S01]  /*5920*/  SHF.R.U64 R10, R4, R6.reuse, R3 ;  /* 0x00000006040a7219 */ /* 0x082fe20000001203 */
[----:B---3--:R-:W-:Y:S01]  /*5930*/  IMAD.MOV R7, RZ, RZ, -R7 ;  /* 0x000000ffff077224 */ /* 0x008fe200078e0a07 */
[----:B------:R-:W-:Y:S01]  /*5940*/  SHF.R.U32.HI R3, RZ, R6, R3 ;  /* 0x00000006ff037219 */ /* 0x000fe20000011603 */
[----:B------:R-:W-:-:S04]  /*5950*/  FMUL R6, R0, UR4 ;  /* 0x0000000400067c20 */ /* 0x000fc80008400000 */
[----:B------:R-:W1:Y:S01]  /*5960*/  LDC R20, c[0x0][0x148] ;  /* 0x00005200ff147b82 */ /* 0x000e620000000800 */
[----:B------:R3:W0:Y:S01]  /*5970*/  F2I.U32.TRUNC.NTZ R14, R6 ;  /* 0x00000006000e7305 */ /* 0x000622000020f000 */
[-CC-:B--2---:R-:W-:Y:S02]  /*5980*/  SHF.R.U64 R0, R10, R8.reuse, R3.reuse ;  /* 0x000000080a007219 */ /* 0x184fe40000001203 */
[----:B------:R-:W-:-:S04]  /*5990*/  SHF.R.U32.HI R3, RZ, R8, R3 ;  /* 0x00000008ff037219 */ /* 0x000fc80000011603 */
[----:B------:R-:W2:Y:S01]  /*59a0*/  LDC R21, c[0x0][0x648] ;  /* 0x00019200ff157b82 */ /* 0x000ea20000000800 */
[-CC-:B----4-:R-:W-:Y:S02]  /*59b0*/  SHF.R.U64 R13, R0, R22.reuse, R3.reuse ;  /* 0x00000016000d7219 */ /* 0x190fe40000001203 */
[----:B------:R-:W-:-:S03]  /*59c0*/  SHF.R.U32.HI R5, RZ, R22, R3 ;  /* 0x00000016ff057219 */ /* 0x000fc60000011603 */
[----:B------:R-:W-:Y:S02]  /*59d0*/  IMAD.MOV.U32 R4, RZ, RZ, R13 ;  /* 0x000000ffff047224 */ /* 0x000fe400078e000d */
[----:B------:R-:W4:Y:S01]  /*59e0*/  LDC R26, c[0x0][0x638] ;  /* 0x00018e00ff1a7b82 */ /* 0x000f220000000800 */
[----:B0-----:R-:W-:-:S07]  /*59f0*/  IMAD R15, R9, R7, R12 ;  /* 0x00000007090f7224 */ /* 0x001fce00078e020c */
[----:B------:R-:W0:Y:S08]  /*5a00*/  LDC R27, c[0x0][0x610] ;  /* 0x00018400ff1b7b82 */ /* 0x000e300000000800 */
[----:B------:R-:W0:Y:S01]  /*5a10*/  LDC R28, c[0x0][0x600] ;  /* 0x00018000ff1c7b82 */ /* 0x000e220000000800 */
[----:B-123--:R-:W-:Y:S05]  /*5a20*/  @!P0 BRA `(.L_x_169) ;  /* 0x0000000000288947 */ /* 0x00efea0003800000 */
[----:B------:R-:W1:Y:S02]  /*5a30*/  LDC R4, c[0x0][0x64c] ;  /* 0x00019300ff047b82 */ /* 0x000e640000000800 */
[----:B-1----:R-:W-:-:S05]  /*5a40*/  IADD3 R3, P0, R13, R4, RZ ;  /* 0x000000040d037210 */ /* 0x002fca0007f1e0ff */
        /* <DEDUP_REMOVED lines=8> */
.L_x_169:
[----:B------:R-:W-:Y:S01]  /*5ad0*/  ISETP.NE.AND P0, PT, R2, 0x1, PT ;  /* 0x000000010200780c */ /* 0x000fe20003f05270 */
[----:B------:R-:W-:Y:S01]  /*5ae0*/  IMAD.MOV R14, RZ, RZ, -R14 ;  /* 0x000000ffff0e7224 */ /* 0x000fe200078e0a0e */
[----:B------:R-:W-:Y:S02]  /*5af0*/  SHF.R.U64 R3, R4, R21, R5 ;  /* 0x0000001504037219 */ /* 0x000fe40000001205 */
[----:B------:R-:W-:-:S03]  /*5b00*/  LOP3.LUT R0, R0, R99, RZ, 0xc0, !PT ;  /* 0x0000006300007212 */ /* 0x000fc600078ec0ff */
[----:B------:R-:W-:Y:S02]  /*5b10*/  IMAD.MOV R4, RZ, RZ, -R3 ;  /* 0x000000ffff047224 */ /* 0x000fe400078e0a03 */
[----:B------:R-:W-:Y:S01]  /*5b20*/  IMAD R22, R91, R3, R0 ;  /* 0x000000035b167224 */ /* 0x000fe200078e0200 */
[----:B------:R-:W-:Y:S01]  /*5b30*/  LOP3.LUT R3, R10, R97, RZ, 0xc0, !PT ;  /* 0x000000610a037212 */ /* 0x000fe200078ec0ff */
[----:B----4-:R-:W-:Y:S02]  /*5b40*/  IMAD R0, R4, R26, R13 ;  /* 0x0000001a04007224 */ /* 0x010fe400078e020d */
[----:B------:R-:W-:Y:S02]  /*5b50*/  @P0 IMAD R15, R20, R14, R19 ;  /* 0x0000000e140f0224 */ /* 0x000fe400078e0213 */
[----:B0-----:R-:W-:Y:S02]  /*5b60*/  IMAD R3, R0, R28, R3 ;  /* 0x0000001c00037224 */ /* 0x001fe400078e0203 */
[----:B------:R-:W-:-:S02]  /*5b70*/  IMAD R22, R22, R27, R15 ;  /* 0x0000001b16167224 */ /* 0x000fc400078e020f */
[----:B------:R-:W-:-:S03]  /*5b80*/  IMAD.MOV.U32 R4, RZ, RZ, 0x1 ;  /* 0x00000001ff047424 */ /* 0x000fc600078e00ff */
[----:B------:R-:W-:Y:S02]  /*5b90*/  SEL R19, R3, R22, !P0 ;  /* 0x0000001603137207 */ /* 0x000fe40004000000 */
[----:B------:R-:W-:Y:S02]  /*5ba0*/  PRMT R0, R4, 0x7610, R0 ;  /* 0x0000761004007816 */ /* 0x000fe40000000000 */
[----:B------:R-:W-:-:S07]  /*5bb0*/  SEL R22, R22, R3, !P0 ;  /* 0x0000000316167207 */ /* 0x000fce0004000000 */
.L_x_167:
[----:B------:R-:W-:Y:S01]  /*5bc0*/  LOP3.LUT P0, RZ, R0, 0xff, RZ, 0xc0, !PT ;  /* 0x000000ff00ff7812 */ /* 0x000fe2000780c0ff */
[----:B------:R-:W-:Y:S01]  /*5bd0*/  UIMAD.WIDE.U32 UR4, UR38, -0x33333333, URZ ;  /* 0xcccccccd260478a5 */ /* 0x000fe2000f8e003f */
[----:B------:R-:W-:-:S03]  /*5be0*/  LOP3.LUT R103, R103, 0x1, RZ, 0x3c, !PT ;  /* 0x0000000167677812 */ /* 0x000fc600078e3cff */
[----:B------:R-:W-:-:S04]  /*5bf0*/  USHF.R.U32.HI UR4, URZ, 0x2, UR5 ;  /* 0x000000023f047899 */ /* 0x000fc80008011605 */
[----:B------:R-:W-:-:S04]  /*5c00*/  UIMAD UR38, UR4, -0x5, UR38 ;  /* 0xfffffffb042678a4 */ /* 0x000fc8000f8e0226 */
[----:B------:R-:W-:Y:S08]  /*5c10*/  @P0 BRA `(.L_x_170) ;  /* 0xffffffb800b00947 */ /* 0x000ff0000383ffff */
[----:B------:R-:W-:Y:S05]  /*5c20*/  EXIT ;  /* 0x000000000000794d */ /* 0x000fea0003800000 */
.L_x_17:
[----:B------:R-:W-:-:S08]  /*5c30*/  ISETP.NE.AND P0, PT, R14, RZ, PT ;  /* 0x000000ff0e00720c */ /* 0x000fd00003f05270 */
[----:B0-----:R-:W0:-:S00]  /*5c40*/  USETMAXREG.DEALLOC.CTAPOOL 0x28 ;  /* 0x00000028000079c8 */ /* 0x001e0000080e0500 */
[----:B------:R-:W-:Y:S05]  /*5c50*/  @P0 EXIT ;  /* 0x000000000000094d */ /* 0x000fea0003800000 */
[----:B0-----:R-:W-:Y:S01]  /*5c60*/  LOP3.LUT P0, RZ, R8, 0xff, RZ, 0xc0, !PT ;  /* 0x000000ff08ff7812 */ /* 0x001fe2000780c0ff */
[----:B------:R-:W-:Y:S02]  /*5c70*/  IMAD.MOV.U32 R3, RZ, RZ, 0x1 ;  /* 0x00000001ff037424 */ /* 0x000fe400078e00ff */
[----:B------:R-:W-:-:S10]  /*5c80*/  IMAD.MOV.U32 R8, RZ, RZ, RZ ;  /* 0x000000ffff087224 */ /* 0x000fd400078e00ff */
[----:B------:R-:W-:Y:S05]  /*5c90*/  @!P0 BRA `(.L_x_171) ;  /* 0x0000000c002c8947 */ /* 0x000fea0003800000 */
[----:B------:R-:W0:Y:S01]  /*5ca0*/  S2UR UR8, SR_CgaCtaId ;  /* 0x00000000000879c3 */ /* 0x000e220000008800 */
[----:B------:R-:W-:Y:S01]  /*5cb0*/  LOP3.LUT P0, RZ, R5, 0x1f, RZ, 0xc0, !PT ;  /* 0x0000001f05ff7812 */ /* 0x000fe2000780c0ff */
[----:B------:R-:W-:Y:S01]  /*5cc0*/  ULDC UR5, c[0x0][0x658] ;  /* 0x0001960000057ab9 */ /* 0x000fe20000000800 */
[----:B------:R-:W-:Y:S01]  /*5cd0*/  UMOV UR6, 0xffffffff ;  /* 0xffffffff00067882 */ /* 0x000fe20000000000 */
[----:B------:R-:W-:Y:S01]  /*5ce0*/  BSSY B0, `(.L_x_171) ;  /* 0x00000c6000007945 */ /* 0x000fe20003800000 */
[----:B------:R-:W-:Y:S01]  /*5cf0*/  USHF.L.U32 UR6, UR6, UR5, URZ ;  /* 0x0000000506067299 */ /* 0x000fe2000800063f */
[C---:B------:R-:W-:Y:S01]  /*5d00*/  ISETP.NE.AND P2, PT, R4.reuse, RZ, PT ;  /* 0x000000ff0400720c */ /* 0x040fe20003f45270 */
[----:B------:R-:W-:Y:S01]  /*5d10*/  IMAD.MOV.U32 R10, RZ, RZ, 0x1 ;  /* 0x00000001ff0a7424 */ /* 0x000fe200078e00ff */
[----:B------:R-:W-:Y:S01]  /*5d20*/  ISETP.NE.OR P0, PT, R4, RZ, !P0 ;  /* 0x000000ff0400720c */ /* 0x000fe20004705670 */
[----:B------:R-:W-:Y:S01]  /*5d30*/  IMAD.MOV.U32 R3, RZ, RZ, 0x1 ;  /* 0x00000001ff037424 */ /* 0x000fe200078e00ff */
[----:B------:R-:W-:Y:S01]  /*5d40*/  LOP3.LUT R9, R23, 0x2, RZ, 0xfc, !PT ;  /* 0x0000000217097812 */ /* 0x000fe200078efcff */
[----:B------:R-:W-:Y:S01]  /*5d50*/  IMAD.MOV.U32 R8, RZ, RZ, RZ ;  /* 0x000000ffff087224 */ /* 0x000fe200078e00ff */
[----:B------:R-:W-:Y:S01]  /*5d60*/  ULDC UR4, c[0x0][0x600] ;  /* 0x0001800000047ab9 */ /* 0x000fe20000000800 */
[----:B------:R-:W-:Y:S01]  /*5d70*/  UMOV UR7, 0x1 ;  /* 0x0000000100077882 */ /* 0x000fe20000000000 */
[----:B------:R-:W-:-:S02]  /*5d80*/  UIADD3 UR22, UR40, 0x1, URZ ;  /* 0x0000000128167890 */ /* 0x000fc4000fffe03f */
[----:B------:R-:W-:Y:S02]  /*5d90*/  UIADD3 UR14, UR4, -0x1, URZ ;  /* 0xffffffff040e7890 */ /* 0x000fe4000fffe03f */
[----:B------:R-:W-:Y:S02]  /*5da0*/  USHF.L.U32 UR16, UR7, UR5, URZ ;  /* 0x0000000507107299 */ /* 0x000fe4000800063f */
[----:B------:R-:W-:Y:S01]  /*5db0*/  ULOP3.LUT UR15, URZ, UR6, URZ, 0x33, !UPT ;  /* 0x000000063f0f7292 */ /* 0x000fe2000f8e333f */
[----:B------:R-:W-:Y:S01]  /*5dc0*/  ULDC.64 UR20, c[0x0][0x198] ;  /* 0x0000660000147ab9 */ /* 0x000fe20000000a00 */
[----:B0-----:R-:W-:-:S05]  /*5dd0*/  IMAD.U32 R11, RZ, RZ, UR8 ;  /* 0x00000008ff0b7e24 */ /* 0x001fca000f8e00ff */
[----:B------:R-:W-:-:S07]  /*5de0*/  LEA R12, R11, 0x180, 0xc ;  /* 0x000001800b0c7811 */ /* 0x000fce00078e60ff */
.L_x_183:
[----:B------:R-:W-:-:S03]  /*5df0*/  UMOV UR4, 0xffffffff ;  /* 0xffffffff00047882 */ /* 0x000fc60000000000 */
[----:B------:R-:W-:Y:S05]  /*5e00*/  BRA.DIV UR4, `(.L_x_172) ;  /* 0x0000001204107947 */ /* 0x000fea000b800000 */
[----:B------:R-:W-:-:S13]  /*5e10*/  ELECT P6, URZ, PT ;  /* 0x00000000003f782f */ /* 0x000fda00038c0000 */
.L_x_197:
[----:B------:R-:W0:Y:S01]  /*5e20*/  LDC R4, c[0x0][0x28c] ;  /* 0x0000a300ff047b82 */ /* 0x000e220000000800 */
[----:B------:R-:W-:Y:S01]  /*5e30*/  BSSY B1, `(.L_x_173) ;  /* 0x000003b000017945 */ /* 0x000fe20003800000 */
[----:B0-----:R-:W-:-:S13]  /*5e40*/  ISETP.LT.OR P6, PT, R4, 0x1, !P6 ;  /* 0x000000010400780c */ /* 0x001fda00077c1670 */
[----:B------:R-:W-:Y:S05]  /*5e50*/  @P6 BRA `(.L_x_174) ;  /* 0x0000000000e06947 */ /* 0x000fea0003800000 */
[----:B------:R-:W-:Y:S02]  /*5e60*/  IMAD R11, R22, 0x2, R11 ;  /* 0x00000002160b7824 */ /* 0x000fe400078e020b */
[----:B------:R-:W-:Y:S02]  /*5e70*/  IMAD.SHL.U32 R19, R19, 0x80, RZ ;  /* 0x0000008013137824 */ /* 0x000fe400078e00ff */
[----:B------:R-:W-:Y:S02]  /*5e80*/  IMAD.MOV.U32 R20, RZ, RZ, RZ ;  /* 0x000000ffff147224 */ /* 0x000fe400078e00ff */
[----:B------:R-:W-:Y:S02]  /*5e90*/  IMAD.U32 R21, RZ, RZ, UR22 ;  /* 0x00000016ff157e24 */ /* 0x000fe4000f8e00ff */
[----:B------:R-:W-:Y:S02]  /*5ea0*/  IMAD.MOV.U32 R4, RZ, RZ, R3 ;  /* 0x000000ffff047224 */ /* 0x000fe400078e0003 */
[----:B------:R-:W-:-:S02]  /*5eb0*/  IMAD.MOV.U32 R5, RZ, RZ, R8 ;  /* 0x000000ffff057224 */ /* 0x000fc400078e0008 */
[----:B------:R-:W-:-:S07]  /*5ec0*/  IMAD.SHL.U32 R13, R11, 0x20, RZ ;  /* 0x000000200b0d7824 */ /* 0x000fce00078e00ff */
.L_x_178:
[----:B------:R-:W0:Y:S01]  /*5ed0*/  S2UR UR4, SR_CgaCtaId ;  /* 0x00000000000479c3 */ /* 0x000e220000008800 */
[----:B------:R-:W-:-:S07]  /*5ee0*/  MOV R6, 0x400 ;  /* 0x0000040000067802 */ /* 0x000fce0000000f00 */
[----:B------:R-:W1:Y:S01]  /*5ef0*/  @!P2 LDC R7, c[0x0][0x500] ;  /* 0x00014000ff07ab82 */ /* 0x000e620000000800 */
[----:B0-----:R-:W-:-:S05]  /*5f00*/  IMAD.U32 R11, RZ, RZ, UR4 ;  /* 0x00000004ff0b7e24 */ /* 0x001fca000f8e00ff */
[----:B------:R-:W-:Y:S02]  /*5f10*/  LEA R14, R11, R6, 0x18 ;  /* 0x000000060b0e7211 */ /* 0x000fe400078ec0ff */
[----:B------:R-:W-:-:S03]  /*5f20*/  SHF.L.U32 R6, R4, 0x1f, RZ ;  /* 0x0000001f04067819 */ /* 0x000fc600000006ff */
[----:B------:R-:W-:-:S04]  /*5f30*/  IMAD R15, R5, 0x8, R14 ;  /* 0x00000008050f7824 */ /* 0x000fc800078e020e */
[----:B------:R-:W0:Y:S02]  /*5f40*/  SYNCS.PHASECHK.TRANS64.TRYWAIT P1, [R15+URZ+0x28], R6 ;  /* 0x000028060f0075a7 */ /* 0x000e24000802017f */
[----:B01----:R-:W-:Y:S05]  /*5f50*/  @!P1 BRA `(.L_x_175) ;  /* 0x0000000c00dc9947 */ /* 0x003fea0003800000 */
.L_x_198:
[----:B0-----:R-:W-:Y:S01]  /*5f60*/  PRMT R6, R9, 0x9910, RZ ;  /* 0x0000991009067816 */ /* 0x001fe200000000ff */
[----:B------:R0:W-:Y:S03]  /*5f70*/  @!P2 SYNCS.ARRIVE.TRANS64 RZ, [R15+URZ], R7 ;  /* 0x000000070fffa9a7 */ /* 0x0001e6000800003f */
[----:B------:R-:W-:-:S13]  /*5f80*/  ISETP.NE.AND P1, PT, R6, 0x2, PT ;  /* 0x000000020600780c */ /* 0x000fda0003f25270 */
[----:B0-----:R-:W-:Y:S05]  /*5f90*/  @P1 BRA `(.L_x_176) ;  /* 0x0000000000041947 */ /* 0x001fea0003800000 */
[----:B------:R-:W-:Y:S01]  /*5fa0*/  BPT.TRAP 0x1 ;  /* 0x000000040000795c */ /* 0x000fe20000300000 */
.L_x_176:
[----:B------:R-:W-:Y:S05]  /*5fb0*/  @P0 BRA `(.L_x_177) ;  /* 0x0000000000040947 */ /* 0x000fea0003800000 */
[----:B------:R-:W-:Y:S01]  /*5fc0*/  BPT.TRAP 0x1 ;  /* 0x000000040000795c */ /* 0x000fe20000300000 */
.L_x_177:
[C---:B------:R-:W-:Y:S01]  /*5fd0*/  IMAD R6, R5.reuse, 0x2000, R12 ;  /* 0x0000200005067824 */ /* 0x040fe200078e020c */
[----:B------:R-:W-:Y:S01]  /*5fe0*/  R2UR UR8, R14 ;  /* 0x000000000e0872ca */ /* 0x000fe200000e0000 */
[----:B------:R-:W-:Y:S01]  /*5ff0*/  IMAD R14, R5, 0x4000, R14 ;  /* 0x00004000050e7824 */ /* 0x000fe200078e020e */
[----:B------:R-:W-:Y:S01]  /*6000*/  R2UR UR17, R13 ;  /* 0x000000000d1172ca */ /* 0x000fe200000e0000 */
[----:B------:R-:W-:Y:S01]  /*6010*/  VIADD R21, R21, 0xffffffff ;  /* 0xffffffff15157836 */ /* 0x000fe20000000000 */
[----:B------:R-:W-:Y:S01]  /*6020*/  R2UR UR5, R6 ;  /* 0x00000000060572ca */ /* 0x000fe200000e0000 */
[----:B------:R-:W-:Y:S01]  /*6030*/  UIADD3 UR4, UP0, UR20, 0xf0, URZ ;  /* 0x000000f014047890 */ /* 0x000fe2000ff1e03f */
[----:B------:R-:W-:Y:S01]  /*6040*/  R2UR UR11, R14 ;  /* 0x000000000e0b72ca */ /* 0x000fe200000e0000 */
[----:B------:R-:W-:Y:S01]  /*6050*/  UIADD3 UR24, UP1, UR20, 0x1f0, URZ ;  /* 0x000001f014187890 */ /* 0x000fe2000ff3e03f */
[----:B------:R-:W-:Y:S01]  /*6060*/  R2UR UR9, R15 ;  /* 0x000000000f0972ca */ /* 0x000fe200000e0000 */
[----:B------:R-:W-:Y:S01]  /*6070*/  VIADD R5, R5, 0x1 ;  /* 0x0000000105057836 */ /* 0x000fe20000000000 */
[----:B------:R-:W-:Y:S01]  /*6080*/  R2UR UR10, R20 ;  /* 0x00000000140a72ca */ /* 0x000fe200000e0000 */
[----:B------:R-:W-:Y:S01]  /*6090*/  UIADD3.X UR25, URZ, UR21, URZ, UP1, !UPT ;  /* 0x000000153f197290 */ /* 0x000fe20008ffe43f */
[----:B------:R-:W-:Y:S01]  /*60a0*/  R2UR UR12, R18 ;  /* 0x00000000120c72ca */ /* 0x000fe200000e0000 */
[----:B------:R-:W-:Y:S01]  /*60b0*/  UMOV UR19, 0x30000 ;  /* 0x0003000000137882 */ /* 0x000fe20000000000 */
[----:B------:R-:W-:Y:S01]  /*60c0*/  R2UR UR18, R19 ;  /* 0x00000000131272ca */ /* 0x000fe200000e0000 */
[----:B------:R-:W-:Y:S01]  /*60d0*/  UMOV UR6, 0x0 ;  /* 0x0000000000067882 */ /* 0x000fe20000000000 */
[----:B------:R-:W-:Y:S01]  /*60e0*/  ISETP.GT.AND P3, PT, R21, 0x1, PT ;  /* 0x000000011500780c */ /* 0x000fe20003f64270 */
[----:B------:R-:W-:Y:S01]  /*60f0*/  UIADD3 UR8, UR8, UR5, URZ ;  /* 0x0000000508087290 */ /* 0x000fe2000fffe03f */
[C---:B------:R-:W-:Y:S01]  /*6100*/  ISETP.NE.AND P1, PT, R5.reuse, 0x5, PT ;  /* 0x000000050500780c */ /* 0x040fe20003f25270 */
[----:B------:R-:W-:Y:S01]  /*6110*/  UIADD3.X UR5, URZ, UR21, URZ, UP0, !UPT ;  /* 0x000000153f057290 */ /* 0x000fe200087fe43f */
[----:B------:R-:W-:Y:S01]  /*6120*/  VIADD R20, R20, 0x80 ;  /* 0x0000008014147836 */ /* 0x000fe20000000000 */
[----:B------:R-:W-:Y:S01]  /*6130*/  UIADD3 UR13, UR11, 0xa180, URZ ;  /* 0x0000a1800b0d7890 */ /* 0x000fe2000fffe03f */
[----:B------:R-:W-:Y:S01]  /*6140*/  SEL R7, RZ, 0x1, P1 ;  /* 0x00000001ff077807 */ /* 0x000fe20000800000 */
[----:B------:R-:W-:Y:S01]  /*6150*/  UMOV UR7, 0x10000000 ;  /* 0x1000000000077882 */ /* 0x000fe20000000000 */
[----:B------:R-:W-:Y:S01]  /*6160*/  UMOV UR11, UR17 ;  /* 0x00000011000b7c82 */ /* 0x000fe20008000000 */
[----:B------:R-:W-:-:S02]  /*6170*/  SEL R5, R5, RZ, P1 ;  /* 0x000000ff05057207 */ /* 0x000fc40000800000 */
[----:B------:R-:W-:Y:S01]  /*6180*/  LOP3.LUT R4, R4, R7, RZ, 0x3c, !PT ;  /* 0x0000000704047212 */ /* 0x000fe200078e3cff */
[----:B------:R0:W-:Y:S02]  /*6190*/  UTMALDG.3D.MULTICAST [UR8], [UR4], UR19, desc[UR6] ;  /* 0x00000608040073b4 */ /* 0x0001e40008011813 */
[----:B0-----:R-:W-:Y:S01]  /*61a0*/  UMOV UR8, UR13 ;  /* 0x0000000d00087c82 */ /* 0x001fe20008000000 */
[----:B------:R-:W-:Y:S02]  /*61b0*/  UMOV UR11, UR18 ;  /* 0x00000012000b7c82 */ /* 0x000fe40008000000 */
[----:B------:R0:W-:Y:S02]  /*61c0*/  UTMALDG.3D [UR8], [UR24], desc[UR6] ;  /* 0x00000608180075b4 */ /* 0x0001e40008011000 */
[----:B0-----:R-:W-:Y:S05]  /*61d0*/  @P3 BRA `(.L_x_178) ;  /* 0xfffffffc003c3947 */ /* 0x001fea000383ffff */
.L_x_174:
[----:B------:R-:W-:Y:S05]  /*61e0*/  BSYNC B1 ;  /* 0x0000000000017941 */ /* 0x000fea0003800000 */
.L_x_173:
[----:B------:R-:W3:Y:S01]  /*61f0*/  LDL.64 R14, [R1] ;  /* 0x00000000010e7983 */ /* 0x000ee20000100a00 */
[----:B------:R-:W-:Y:S01]  /*6200*/  LOP3.LUT P4, RZ, R10, 0xff, RZ, 0xc0, !PT ;  /* 0x000000ff0aff7812 */ /* 0x000fe2000788c0ff */
[----:B------:R-:W-:Y:S01]  /*6210*/  VIADD R7, R8, UR40 ;  /* 0x0000002808077c36 */ /* 0x000fe20008000000 */
[----:B------:R-:W-:Y:S01]  /*6220*/  ULDC.64 UR4, c[0x0][0x650] ;  /* 0x0001940000047ab9 */ /* 0x000fe20000000a00 */
[----:B------:R-:W-:Y:S01]  /*6230*/  IMAD.U32 R8, RZ, RZ, UR40 ;  /* 0x00000028ff087e24 */ /* 0x000fe2000f8e00ff */
[----:B------:R-:W-:Y:S01]  /*6240*/  UISETP.GE.U32.AND UP0, UPT, UR40, 0x5, UPT ;  /* 0x000000052800788c */ /* 0x000fe2000bf06070 */
[----:B------:R-:W-:Y:S01]  /*6250*/  BSSY B1, `(.L_x_179) ;  /* 0x000006c000017945 */ /* 0x000fe20003800000 */
[----:B------:R-:W-:Y:S01]  /*6260*/  ISETP.GT.U32.AND P1, PT, R7, 0x4, PT ;  /* 0x000000040700780c */ /* 0x000fe20003f24070 */
[----:B------:R-:W-:Y:S01]  /*6270*/  IMAD.MOV.U32 R22, RZ, RZ, -0x1 ;  /* 0xffffffffff167424 */ /* 0x000fe200078e00ff */
[----:B------:R-:W-:Y:S01]  /*6280*/  PRMT R10, RZ, 0x7610, R10 ;  /* 0x00007610ff0a7816 */ /* 0x000fe2000000000a */
[----:B------:R-:W-:Y:S01]  /*6290*/  IMAD.MOV.U32 R19, RZ, RZ, -0x1 ;  /* 0xffffffffff137424 */ /* 0x000fe200078e00ff */
[----:B------:R-:W-:Y:S01]  /*62a0*/  ISETP.LT.U32.AND P1, PT, R8, 0x5, P1 ;  /* 0x000000050800780c */ /* 0x000fe20000f21070 */
[----:B------:R-:W-:Y:S01]  /*62b0*/  IMAD.MOV.U32 R18, RZ, RZ, -0x1 ;  /* 0xffffffffff127424 */ /* 0x000fe200078e00ff */
[----:B------:R-:W-:Y:S01]  /*62c0*/  PLOP3.LUT P3, PT, PT, PT, UP0, 0x80, 0x0 ;  /* 0x000000000000781c */ /* 0x000fe20003f6f008 */
[----:B------:R-:W0:Y:S01]  /*62d0*/  @P4 S2R R11, SR_CgaCtaId ;  /* 0x00000000000b4919 */ /* 0x000e220000008800 */
[----:B------:R-:W-:-:S04]  /*62e0*/  @P4 MOV R4, 0x400 ;  /* 0x0000040000044802 */ /* 0x000fc80000000f00 */
[----:B0-----:R-:W-:Y:S01]  /*62f0*/  @P4 LEA R6, R11, R4, 0x18 ;  /* 0x000000040b064211 */ /* 0x001fe200078ec0ff */
[----:B------:R-:W-:Y:S01]  /*6300*/  IMAD.WIDE.U32 R4, R7, -0x33333333, RZ ;  /* 0xcccccccd07047825 */ /* 0x000fe200078e00ff */
[----:B------:R-:W-:Y:S02]  /*6310*/  SEL R4, RZ, 0x1, !P1 ;  /* 0x00000001ff047807 */ /* 0x000fe40004800000 */
[----:B------:R0:W-:Y:S02]  /*6320*/  @P4 SYNCS.ARRIVE.TRANS64.A1T0 RZ, [R6+URZ+0x88], RZ ;  /* 0x000088ff06ff49a7 */ /* 0x0001e4000810003f */
[----:B------:R-:W-:Y:S02]  /*6330*/  LOP3.LUT R3, R3, R4, RZ, 0x3c, !PT ;  /* 0x0000000403037212 */ /* 0x000fe400078e3cff */
[----:B------:R-:W-:Y:S02]  /*6340*/  PRMT R4, RZ, 0x7610, R4 ;  /* 0x00007610ff047816 */ /* 0x000fe40000000004 */
[----:B0-----:R-:W-:-:S04]  /*6350*/  SHF.R.U32.HI R6, RZ, 0x2, R5 ;  /* 0x00000002ff067819 */ /* 0x001fc80000011605 */
[----:B------:R-:W-:Y:S01]  /*6360*/  @P3 LOP3.LUT R3, R3, 0x1, R6, 0x78, !PT ;  /* 0x0000000103033812 */ /* 0x000fe200078e7806 */
[----:B------:R-:W-:Y:S01]  /*6370*/  IMAD R8, R6, -0x5, R7 ;  /* 0xfffffffb06087824 */ /* 0x000fe200078e0207 */
[----:B---3--:R-:W-:-:S04]  /*6380*/  IADD3 R16, P4, R16, R14, RZ ;  /* 0x0000000e10107210 */ /* 0x008fc80007f9e0ff */
[----:B------:R-:W-:Y:S01]  /*6390*/  ISETP.GE.U32.AND P1, PT, R16, UR4, PT ;  /* 0x0000000410007c0c */ /* 0x000fe2000bf26070 */
[----:B------:R-:W-:-:S05]  /*63a0*/  IMAD.X R17, R17, 0x1, R0, P4 ;  /* 0x0000000111117824 */ /* 0x000fca00020e0600 */
[----:B------:R-:W-:-:S13]  /*63b0*/  ISETP.GE.U32.AND.EX P1, PT, R17, UR5, PT, P1 ;  /* 0x0000000511007c0c */ /* 0x000fda000bf26110 */
[----:B------:R-:W-:Y:S05]  /*63c0*/  @P1 BRA `(.L_x_180) ;  /* 0x0000000400501947 */ /* 0x000fea0003800000 */
[----:B------:R-:W0:Y:S01]  /*63d0*/  S2R R13, SR_CTAID.X ;  /* 0x00000000000d7919 */ /* 0x000e220000002500 */
[----:B------:R-:W-:Y:S01]  /*63e0*/  ULDC.64 UR4, c[0x0][0x628] ;  /* 0x00018a0000047ab9 */ /* 0x000fe20000000a00 */
[----:B------:R-:W-:Y:S01]  /*63f0*/  ULDC UR7, c[0x0][0x630] ;  /* 0x00018c0000077ab9 */ /* 0x000fe20000000800 */
[----:B------:R-:W-:Y:S01]  /*6400*/  ISETP.NE.U32.AND P1, PT, RZ, UR4, PT ;  /* 0x00000004ff007c0c */ /* 0x000fe2000bf25070 */
[----:B------:R-:W1:Y:S01]  /*6410*/  S2R R14, SR_CTAID.Y ;  /* 0x00000000000e7919 */ /* 0x000e620000002600 */
[----:B------:R-:W-:Y:S01]  /*6420*/  ULDC UR8, c[0x0][0x150] ;  /* 0x0000540000087ab9 */ /* 0x000fe20000000800 */
[----:B------:R-:W-:Y:S01]  /*6430*/  IMAD.MOV.U32 R4, RZ, RZ, R16 ;  /* 0x000000ffff047224 */ /* 0x000fe200078e0010 */
[----:B------:R-:W-:Y:S01]  /*6440*/  ISETP.NE.AND.EX P1, PT, RZ, UR5, PT, P1 ;  /* 0x00000005ff007c0c */ /* 0x000fe2000bf25310 */
[----:B------:R-:W-:Y:S01]  /*6450*/  IMAD.MOV.U32 R5, RZ, RZ, R17 ;  /* 0x000000ffff057224 */ /* 0x000fe200078e0011 */
[----:B0-----:R-:W-:-:S11]  /*6460*/  I2FP.F32.U32 R19, R13 ;  /* 0x0000000d00137245 */ /* 0x001fd60000201000 */
[----:B------:R-:W-:Y:S05]  /*6470*/  @!P1 BRA `(.L_x_181) ;  /* 0x0000000000289947 */ /* 0x000fea0003800000 */
[----:B------:R-:W-:Y:S02]  /*6480*/  ULDC UR6, c[0x0][0x634] ;  /* 0x00018d0000067ab9 */ /* 0x000fe40000000800 */
[----:B------:R-:W-:-:S05]  /*6490*/  IADD3 R5, P1, R16, UR6, RZ ;  /* 0x0000000610057c10 */ /* 0x000fca000ff3e0ff */
[----:B------:R-:W-:-:S04]  /*64a0*/  IMAD.X R15, RZ, RZ, R17, P1 ;  /* 0x000000ffff0f7224 */ /* 0x000fc800008e0611 */
[----:B------:R-:W-:-:S04]  /*64b0*/  IMAD.WIDE.U32 R6, R15, UR4, RZ ;  /* 0x000000040f067c25 */ /* 0x000fc8000f8e00ff */
[----:B------:R-:W-:-:S04]  /*64c0*/  IMAD.WIDE.U32 R6, P1, R5, UR5, R6 ;  /* 0x0000000505067c25 */ /* 0x000fc8000f820006 */
[----:B------:R-:W-:-:S04]  /*64d0*/  IMAD.WIDE.U32 R4, R5, UR4, RZ ;  /* 0x0000000405047c25 */ /* 0x000fc8000f8e00ff */
[----:B------:R-:W-:Y:S01]  /*64e0*/  IMAD.MOV.U32 R4, RZ, RZ, R7 ;  /* 0x000000ffff047224 */ /* 0x000fe200078e0007 */
[----:B------:R-:W-:Y:S01]  /*64f0*/  IADD3 RZ, P3, R5, R6, RZ ;  /* 0x0000000605ff7210 */ /* 0x000fe20007f7e0ff */
[----:B------:R-:W-:-:S04]  /*6500*/  IMAD.X R5, RZ, RZ, RZ, P1 ;  /* 0x000000ffff057224 */ /* 0x000fc800008e06ff */
[----:B------:R-:W-:-:S08]  /*6510*/  IMAD.WIDE.U32.X R4, R15, UR5, R4, P3 ;  /* 0x000000050f047c25 */ /* 0x000fd000098e0404 */
.L_x_181:
[--C-:B------:R-:W-:Y:S01]  /*6520*/  SHF.R.U64 R18, R4, UR7, R5.reuse ;  /* 0x0000000704127c19 */ /* 0x100fe20008001205 */
[----:B------:R-:W-:Y:S01]  /*6530*/  FMUL R19, R19, UR8 ;  /* 0x0000000813137c20 */ /* 0x000fe20008400000 */
[----:B------:R-:W-:Y:S01]  /*6540*/  SHF.R.U32.HI R4, RZ, UR7, R5 ;  /* 0x00000007ff047c19 */ /* 0x000fe20008011605 */
[----:B------:R-:W0:Y:S01]  /*6550*/  LDC R6, c[0x0][0x144] ;  /* 0x00005100ff067b82 */ /* 0x000e220000000800 */
[----:B------:R-:W-:Y:S01]  /*6560*/  IADD3 R5, P1, RZ, -R18, RZ ;  /* 0x80000012ff057210 */ /* 0x000fe20007f3e0ff */
[----:B------:R-:W-:Y:S01]  /*6570*/  ULDC UR6, c[0x0][0x154] ;  /* 0x0000550000067ab9 */ /* 0x000fe20000000800 */
[----:B-1----:R-:W-:Y:S01]  /*6580*/  I2FP.F32.U32 R7, R14 ;  /* 0x0000000e00077245 */ /* 0x002fe20000201000 */
[----:B------:R-:W1:Y:S01]  /*6590*/  F2I.U32.TRUNC.NTZ R19, R19 ;  /* 0x0000001300137305 */ /* 0x000e62000020f000 */
[----:B------:R-:W-:Y:S01]  /*65a0*/  ULDC.64 UR4, c[0x0][0x620] ;  /* 0x0001880000047ab9 */ /* 0x000fe20000000a00 */
[----:B------:R-:W-:Y:S01]  /*65b0*/  IMAD.X R4, RZ, RZ, ~R4, P1 ;  /* 0x000000ffff047224 */ /* 0x000fe200008e0e04 */
[----:B------:R-:W-:Y:S01]  /*65c0*/  ISETP.NE.AND P4, PT, R2, 0x1, PT ;  /* 0x000000010200780c */ /* 0x000fe20003f85270 */
[----:B------:R-:W-:Y:S01]  /*65d0*/  FMUL R20, R7, UR6 ;  /* 0x0000000607147c20 */ /* 0x000fe20008400000 */
[----:B------:R-:W3:Y:S01]  /*65e0*/  LDC R21, c[0x0][0x148] ;  /* 0x00005200ff157b82 */ /* 0x000ee20000000800 */
[----:B------:R-:W-:Y:S01]  /*65f0*/  IMAD R4, R4, UR4, RZ ;  /* 0x0000000404047c24 */ /* 0x000fe2000f8e02ff */
[----:B------:R-:W-:-:S02]  /*6600*/  ULDC.64 UR6, c[0x0][0x640] ;  /* 0x0001900000067ab9 */ /* 0x000fc40000000a00 */
[----:B------:R-:W-:Y:S01]  /*6610*/  ISETP.NE.U32.AND P1, PT, RZ, UR6, PT ;  /* 0x00000006ff007c0c */ /* 0x000fe2000bf25070 */
[----:B------:R-:W4:Y:S01]  /*6620*/  F2I.U32.TRUNC.NTZ R20, R20 ;  /* 0x0000001400147305 */ /* 0x000f22000020f000 */
[C---:B------:R-:W-:Y:S02]  /*6630*/  IMAD R7, R5.reuse, UR5, R4 ;  /* 0x0000000505077c24 */ /* 0x040fe4000f8e0204 */
[----:B------:R-:W-:Y:S01]  /*6640*/  IMAD.WIDE.U32 R4, R5, UR4, R16 ;  /* 0x0000000405047c25 */ /* 0x000fe2000f8e0010 */
[----:B------:R-:W-:Y:S01]  /*6650*/  ULDC UR4, c[0x0][0x618] ;  /* 0x0001860000047ab9 */ /* 0x000fe20000000800 */
[----:B------:R-:W-:Y:S02]  /*6660*/  ISETP.NE.AND.EX P1, PT, RZ, UR7, PT, P1 ;  /* 0x00000007ff007c0c */ /* 0x000fe4000bf25310 */
[----:B------:R-:W-:Y:S02]  /*6670*/  IMAD.IADD R5, R5, 0x1, R7 ;  /* 0x0000000105057824 */ /* 0x000fe400078e0207 */
[----:B-1----:R-:W-:-:S03]  /*6680*/  IMAD.MOV R19, RZ, RZ, -R19 ;  /* 0x000000ffff137224 */ /* 0x002fc600078e0a13 */
[----:B------:R-:W-:Y:S01]  /*6690*/  SHF.R.U64 R15, R4, UR4, R5 ;  /* 0x00000004040f7c19 */ /* 0x000fe20008001205 */
[----:B0-----:R-:W-:Y:S01]  /*66a0*/  IMAD R13, R6, R19, R13 ;  /* 0x00000013060d7224 */ /* 0x001fe200078e020d */
[----:B------:R-:W-:Y:S01]  /*66b0*/  SHF.R.U32.HI R4, RZ, UR4, R5 ;  /* 0x00000004ff047c19 */ /* 0x000fe20008011605 */
[----:B------:R-:W-:Y:S01]  /*66c0*/  ULDC UR4, c[0x0][0x608] ;  /* 0x0001820000047ab9 */ /* 0x000fe20000000800 */
[----:B----4-:R-:W-:Y:S02]  /*66d0*/  IMAD.MOV R6, RZ, RZ, -R20 ;  /* 0x000000ffff067224 */ /* 0x010fe400078e0a14 */
[--C-:B------:R-:W-:Y:S02]  /*66e0*/  SHF.R.U64 R20, R15, UR4, R4.reuse ;  /* 0x000000040f147c19 */ /* 0x100fe40008001204 */
[----:B------:R-:W-:Y:S01]  /*66f0*/  SHF.R.U32.HI R5, RZ, UR4, R4 ;  /* 0x00000004ff057c19 */ /* 0x000fe20008011604 */
[----:B------:R-:W-:Y:S01]  /*6700*/  ULDC UR4, c[0x0][0x658] ;  /* 0x0001960000047ab9 */ /* 0x000fe20000000800 */
[----:B---3--:R-:W-:-:S02]  /*6710*/  @P4 IMAD R13, R21, R6, R14 ;  /* 0x00000006150d4224 */ /* 0x008fc400078e020e */
[--C-:B------:R-:W-:Y:S02]  /*6720*/  SHF.R.U64 R14, R20, UR4, R5.reuse ;  /* 0x00000004140e7c19 */ /* 0x100fe40008001205 */
[----:B------:R-:W-:-:S03]  /*6730*/  SHF.R.U32.HI R19, RZ, UR4, R5 ;  /* 0x00000004ff137c19 */ /* 0x000fc60008011605 */
[----:B------:R-:W-:Y:S02]  /*6740*/  IMAD.MOV.U32 R6, RZ, RZ, R14 ;  /* 0x000000ffff067224 */ /* 0x000fe400078e000e */
[----:B------:R-:W-:Y:S01]  /*6750*/  IMAD.MOV.U32 R5, RZ, RZ, R19 ;  /* 0x000000ffff057224 */ /* 0x000fe200078e0013 */
[----:B------:R-:W-:Y:S06]  /*6760*/  @!P1 BRA `(.L_x_182) ;  /* 0x00000000002c9947 */ /* 0x000fec0003800000 */
        /* <DEDUP_REMOVED lines=9> */
[----:B------:R-:W-:-:S04]  /*6800*/  IMAD.WIDE.U32.X R4, R19, UR7, R4, P3 ;  /* 0x0000000713047c25 */ /* 0x000fc800098e0404 */
[----:B------:R-:W-:-:S07]  /*6810*/  IMAD.MOV.U32 R6, RZ, RZ, R4 ;  /* 0x000000ffff067224 */ /* 0x000fce00078e0004 */
.L_x_182:
[----:B------:R-:W-:Y:S01]  /*6820*/  ULDC UR4, c[0x0][0x648] ;  /* 0x0001920000047ab9 */ /* 0x000fe20000000800 */
[----:B------:R-:W-:Y:S01]  /*6830*/  LOP3.LUT R4, R20, UR15, RZ, 0xc0, !PT ;  /* 0x0000000f14047c12 */ /* 0x000fe2000f8ec0ff */
[----:B------:R-:W-:Y:S01]  /*6840*/  ULDC UR5, c[0x0][0x610] ;  /* 0x0001840000057ab9 */ /* 0x000fe20000000800 */
[----:B------:R-:W-:Y:S01]  /*6850*/  SHF.R.U64 R5, R6, UR4, R5 ;  /* 0x0000000406057c19 */ /* 0x000fe20008001205 */
[----:B------:R-:W-:Y:S01]  /*6860*/  ULDC UR4, c[0x0][0x638] ;  /* 0x00018e0000047ab9 */ /* 0x000fe20000000800 */
[----:B------:R-:W-:-:S03]  /*6870*/  LOP3.LUT R15, R15, UR14, RZ, 0xc0, !PT ;  /* 0x0000000e0f0f7c12 */ /* 0x000fc6000f8ec0ff */
[----:B------:R-:W-:Y:S02]  /*6880*/  IMAD.MOV R7, RZ, RZ, -R5 ;  /* 0x000000ffff077224 */ /* 0x000fe400078e0a05 */
[----:B------:R-:W-:Y:S02]  /*6890*/  IMAD R4, R5, UR16, R4 ;  /* 0x0000001005047c24 */ /* 0x000fe4000f8e0204 */
[----:B------:R-:W-:Y:S01]  /*68a0*/  IMAD R14, R7, UR4, R14 ;  /* 0x00000004070e7c24 */ /* 0x000fe2000f8e020e */
[----:B------:R-:W-:Y:S01]  /*68b0*/  ULDC UR4, c[0x0][0x600] ;  /* 0x0001800000047ab9 */ /* 0x000fe20000000800 */
[----:B------:R-:W-:Y:S02]  /*68c0*/  IMAD R13, R4, UR5, R13 ;  /* 0x00000005040d7c24 */ /* 0x000fe4000f8e020d */
[----:B------:R-:W-:Y:S02]  /*68d0*/  IMAD R14, R14, UR4, R15 ;  /* 0x000000040e0e7c24 */ /* 0x000fe4000f8e020f */
[----:B------:R-:W-:-:S03]  /*68e0*/  IMAD.MOV.U32 R4, RZ, RZ, 0x1 ;  /* 0x00000001ff047424 */ /* 0x000fc600078e00ff */
[----:B------:R-:W-:Y:S02]  /*68f0*/  SEL R19, R14, R13, !P4 ;  /* 0x0000000d0e137207 */ /* 0x000fe40006000000 */
[----:B------:R-:W-:-:S07]  /*6900*/  SEL R22, R13, R14, !P4 ;  /* 0x0000000e0d167207 */ /* 0x000fce0006000000 */
.L_x_180:
[----:B------:R-:W-:Y:S05]  /*6910*/  BSYNC B1 ;  /* 0x0000000000017941 */ /* 0x000fea0003800000 */
.L_x_179:
[----:B------:R-:W-:-:S13]  /*6920*/  LOP3.LUT P1, RZ, R4, 0xff, RZ, 0xc0, !PT ;  /* 0x000000ff04ff7812 */ /* 0x000fda000782c0ff */
[----:B------:R-:W-:Y:S05]  /*6930*/  @P1 BRA `(.L_x_183) ;  /* 0xfffffff4002c1947 */ /* 0x000fea000383ffff */
[----:B------:R-:W-:Y:S05]  /*6940*/  BSYNC B0 ;  /* 0x0000000000007941 */ /* 0x000fea0003800000 */
.L_x_171:
[----:B------:R-:W-:-:S03]  /*6950*/  UMOV UR4, 0xffffffff ;  /* 0xffffffff00047882 */ /* 0x000fc60000000000 */
[----:B------:R-:W-:Y:S05]  /*6960*/  BRA.DIV UR4, `(.L_x_184) ;  /* 0x00000006046c7947 */ /* 0x000fea000b800000 */
[----:B------:R-:W-:-:S13]  /*6970*/  ELECT P6, URZ, PT ;  /* 0x00000000003f782f */ /* 0x000fda00038c0000 */
.L_x_201:
[----:B------:R-:W-:Y:S04]  /*6980*/  BSSY B0, `(.L_x_185) ;  /* 0x0000034000007945 */ /* 0x000fe80003800000 */
[----:B------:R-:W-:Y:S05]  /*6990*/  @!P6 BRA `(.L_x_186) ;  /* 0x0000000000c8e947 */ /* 0x000fea0003800000 */
[----:B------:R-:W-:-:S04]  /*69a0*/  LOP3.LUT R23, R23, 0x2, RZ, 0xfc, !PT ;  /* 0x0000000217177812 */ /* 0x000fc800078efcff */
[----:B------:R-:W-:-:S13]  /*69b0*/  ISETP.NE.AND P0, PT, R23, 0x3, PT ;  /* 0x000000031700780c */ /* 0x000fda0003f05270 */
[----:B------:R-:W-:Y:S05]  /*69c0*/  @!P0 BRA `(.L_x_187) ;  /* 0x0000000000048947 */ /* 0x000fea0003800000 */
[----:B------:R-:W-:Y:S01]  /*69d0*/  BPT.TRAP 0x1 ;  /* 0x000000040000795c */ /* 0x000fe20000300000 */
.L_x_187:
[----:B------:R-:W0:Y:S01]  /*69e0*/  S2R R5, SR_CgaCtaId ;  /* 0x0000000000057919 */ /* 0x000e220000008800 */
[----:B------:R-:W-:Y:S02]  /*69f0*/  MOV R0, 0x400 ;  /* 0x0000040000007802 */ /* 0x000fe40000000f00 */
[----:B------:R-:W-:Y:S02]  /*6a00*/  SHF.L.U32 R2, R3, 0x1f, RZ ;  /* 0x0000001f03027819 */ /* 0x000fe400000006ff */
[----:B0-----:R-:W-:-:S05]  /*6a10*/  LEA R5, R5, R0, 0x18 ;  /* 0x0000000005057211 */ /* 0x001fca00078ec0ff */
[----:B------:R-:W-:-:S04]  /*6a20*/  VIADD R5, R5, 0x28 ;  /* 0x0000002805057836 */ /* 0x000fc80000000000 */
[C---:B------:R-:W-:Y:S02]  /*6a30*/  IMAD R7, R8.reuse, 0x8, R5 ;  /* 0x0000000808077824 */ /* 0x040fe400078e0205 */
[----:B------:R-:W-:Y:S02]  /*6a40*/  VIADD R8, R8, 0x1 ;  /* 0x0000000108087836 */ /* 0x000fe40000000000 */
[----:B------:R-:W0:Y:S03]  /*6a50*/  SYNCS.PHASECHK.TRANS64.TRYWAIT P0, [R7+URZ], R2 ;  /* 0x00000002070075a7 */ /* 0x000e26000800017f */
[----:B------:R-:W-:-:S04]  /*6a60*/  ISETP.NE.AND P1, PT, R8, 0x5, PT ;  /* 0x000000050800780c */ /* 0x000fc80003f25270 */
[----:B------:R-:W-:Y:S02]  /*6a70*/  SEL R0, RZ, 0x1, P1 ;  /* 0x00000001ff007807 */ /* 0x000fe40000800000 */
[----:B------:R-:W-:Y:S02]  /*6a80*/  SEL R8, R8, RZ, P1 ;  /* 0x000000ff08087207 */ /* 0x000fe40000800000 */
[----:B------:R-:W-:-:S03]  /*6a90*/  LOP3.LUT R9, R3, R0, RZ, 0x3c, !PT ;  /* 0x0000000003097212 */ /* 0x000fc600078e3cff */
[----:B------:R-:W-:Y:S01]  /*6aa0*/  IMAD R6, R8, 0x8, R5 ;  /* 0x0000000808067824 */ /* 0x000fe200078e0205 */
[----:B------:R-:W-:Y:S01]  /*6ab0*/  SHF.L.U32 R3, R9, 0x1f, RZ ;  /* 0x0000001f09037819 */ /* 0x000fe200000006ff */
[----:B0-----:R-:W-:Y:S06]  /*6ac0*/  @!P0 BRA `(.L_x_188) ;  /* 0x0000000400348947 */ /* 0x001fec0003800000 */
.L_x_202:
[----:B------:R-:W1:Y:S01]  /*6ad0*/  SYNCS.PHASECHK.TRANS64.TRYWAIT P0, [R6+URZ], R3 ;  /* 0x00000003060075a7 */ /* 0x000e62000800017f */
[----:B------:R-:W-:-:S05]  /*6ae0*/  VIADD R0, R8, 0x1 ;  /* 0x0000000108007836 */ /* 0x000fca0000000000 */
[----:B------:R-:W-:-:S04]  /*6af0*/  ISETP.NE.AND P1, PT, R0, 0x5, PT ;  /* 0x000000050000780c */ /* 0x000fc80003f25270 */
[----:B0-----:R-:W-:Y:S02]  /*6b00*/  SEL R2, RZ, 0x1, P1 ;  /* 0x00000001ff027807 */ /* 0x001fe40000800000 */
[----:B------:R-:W-:Y:S02]  /*6b10*/  SEL R0, R0, RZ, P1 ;  /* 0x000000ff00007207 */ /* 0x000fe40000800000 */
[----:B------:R-:W-:-:S03]  /*6b20*/  LOP3.LUT R9, R9, R2, RZ, 0x3c, !PT ;  /* 0x0000000209097212 */ /* 0x000fc600078e3cff */
[----:B------:R-:W-:Y:S01]  /*6b30*/  IMAD R7, R0, 0x8, R5 ;  /* 0x0000000800077824 */ /* 0x000fe200078e0205 */
[----:B------:R-:W-:Y:S01]  /*6b40*/  SHF.L.U32 R4, R9, 0x1f, RZ ;  /* 0x0000001f09047819 */ /* 0x000fe200000006ff */
[----:B-1----:R-:W-:Y:S06]  /*6b50*/  @!P0 BRA `(.L_x_189) ;  /* 0x0000000400248947 */ /* 0x002fec0003800000 */
.L_x_203:
[----:B------:R-:W1:Y:S01]  /*6b60*/  SYNCS.PHASECHK.TRANS64.TRYWAIT P0, [R7+URZ], R4 ;  /* 0x00000004070075a7 */ /* 0x000e62000800017f */
[----:B------:R-:W-:-:S05]  /*6b70*/  VIADD R0, R0, 0x1 ;  /* 0x0000000100007836 */ /* 0x000fca0000000000 */
[----:B------:R-:W-:-:S04]  /*6b80*/  ISETP.NE.AND P1, PT, R0, 0x5, PT ;  /* 0x000000050000780c */ /* 0x000fc80003f25270 */
[----:B------:R-:W-:Y:S02]  /*6b90*/  SEL R2, RZ, 0x1, P1 ;  /* 0x00000001ff027807 */ /* 0x000fe40000800000 */
[----:B------:R-:W-:Y:S02]  /*6ba0*/  SEL R0, R0, RZ, P1 ;  /* 0x000000ff00007207 */ /* 0x000fe40000800000 */
[----:B------:R-:W-:-:S03]  /*6bb0*/  LOP3.LUT R9, R9, R2, RZ, 0x3c, !PT ;  /* 0x0000000209097212 */ /* 0x000fc600078e3cff */
[----:B0-----:R-:W-:Y:S01]  /*6bc0*/  IMAD R6, R0, 0x8, R5 ;  /* 0x0000000800067824 */ /* 0x001fe200078e0205 */
[----:B------:R-:W-:Y:S01]  /*6bd0*/  SHF.L.U32 R3, R9, 0x1f, RZ ;  /* 0x0000001f09037819 */ /* 0x000fe200000006ff */
[----:B-1----:R-:W-:Y:S06]  /*6be0*/  @!P0 BRA `(.L_x_190) ;  /* 0x0000000400148947 */ /* 0x002fec0003800000 */
.L_x_204:
[----:B------:R-:W1:Y:S01]  /*6bf0*/  SYNCS.PHASECHK.TRANS64.TRYWAIT P0, [R6+URZ], R3 ;  /* 0x00000003060075a7 */ /* 0x000e62000800017f */
[----:B------:R-:W-:-:S05]  /*6c00*/  VIADD R0, R0, 0x1 ;  /* 0x0000000100007836 */ /* 0x000fca0000000000 */
[----:B------:R-:W-:-:S04]  /*6c10*/  ISETP.NE.AND P1, PT, R0, 0x5, PT ;  /* 0x000000050000780c */ /* 0x000fc80003f25270 */
[----:B------:R-:W-:Y:S02]  /*6c20*/  SEL R2, RZ, 0x1, P1 ;  /* 0x00000001ff027807 */ /* 0x000fe40000800000 */
[----:B------:R-:W-:Y:S02]  /*6c30*/  SEL R0, R0, RZ, P1 ;  /* 0x000000ff00007207 */ /* 0x000fe40000800000 */
[----:B------:R-:W-:Y:S01]  /*6c40*/  LOP3.LUT R2, R9, R2, RZ, 0x3c, !PT ;  /* 0x0000000209027212 */ /* 0x000fe200078e3cff */
[----:B-1----:R-:W-:Y:S06]  /*6c50*/  @!P0 BRA `(.L_x_191) ;  /* 0x00000004000c8947 */ /* 0x002fec0003800000 */
.L_x_205:
[----:B------:R-:W-:Y:S01]  /*6c60*/  IMAD R5, R0, 0x8, R5 ;  /* 0x0000000800057824 */ /* 0x000fe200078e0205 */
[----:B------:R-:W-:-:S07]  /*6c70*/  SHF.L.U32 R0, R2, 0x1f, RZ ;  /* 0x0000001f02007819 */ /* 0x000fce00000006ff */
.L_x_192:
[----:B---3--:R3:W4:Y:S02]  /*6c80*/  SYNCS.PHASECHK.TRANS64.TRYWAIT P0, [R5+URZ], R0 ;  /* 0x00000000050075a7 */ /* 0x008724000800017f */
[----:B----4-:R-:W-:Y:S05]  /*6c90*/  @!P0 NANOSLEEP.SYNCS 0x989680 ;  /* 0x009896800000895d */ /* 0x010fea0003900000 */
[----:B------:R-:W4:Y:S02]  /*6ca0*/  @!P0 SYNCS.PHASECHK.TRANS64 P0, [R5+URZ], R0 ;  /* 0x00000000050085a7 */ /* 0x000f24000800007f */
[----:B----4-:R-:W-:Y:S05]  /*6cb0*/  @!P0 BRA `(.L_x_192) ;  /* 0xfffffffc00f08947 */ /* 0x010fea000383ffff */
.L_x_186:
[----:B------:R-:W-:Y:S05]  /*6cc0*/  BSYNC B0 ;  /* 0x0000000000007941 */ /* 0x000fea0003800000 */
.L_x_185:
[----:B------:R-:W-:Y:S05]  /*6cd0*/  EXIT ;  /* 0x000000000000794d */ /* 0x000fea0003800000 */
.L_x_19:
[----:B0-----:R-:W-:-:S04]  /*6ce0*/  IMAD.U32 R3, RZ, RZ, UR43 ;  /* 0x0000002bff037e24 */ /* 0x001fc8000f8e00ff */
[----:B------:R0:W1:Y:S03]  /*6cf0*/  SYNCS.PHASECHK.TRANS64.TRYWAIT P0, [R3+URZ+-0x8], R0 ;  /* 0xfffff800030075a7 */ /* 0x000066000800017f */
[----:B-1----:R-:W-:Y:S05]  /*6d00*/  @!P0 NANOSLEEP.SYNCS 0x989680 ;  /* 0x009896800000895d */ /* 0x002fea0003900000 */
[----:B------:R-:W1:Y:S02]  /*6d10*/  @!P0 SYNCS.PHASECHK.TRANS64 P0, [R3+URZ+-0x8], R0 ;  /* 0xfffff800030085a7 */ /* 0x000e64000800007f */
[----:B-1----:R-:W-:Y:S05]  /*6d20*/  @!P0 BRA `(.L_x_19) ;  /* 0xfffffffc00ec8947 */ /* 0x002fea000383ffff */
[----:B------:R-:W-:Y:S05]  /*6d30*/  BRA `(.L_x_193) ;  /* 0xffffffa800747947 */ /* 0x000fea000383ffff */
.L_x_24:
[----:B-1----:R1:W2:Y:S02]  /*6d40*/  SYNCS.PHASECHK.TRANS64.TRYWAIT P1, [R3+URZ], R0 ;  /* 0x00000000030075a7 */ /* 0x0022a4000802017f */
[----:B--2---:R-:W-:Y:S05]  /*6d50*/  @!P1 NANOSLEEP.SYNCS 0x989680 ;  /* 0x009896800000995d */ /* 0x004fea0003900000 */
[----:B------:R-:W2:Y:S02]  /*6d60*/  @!P1 SYNCS.PHASECHK.TRANS64 P1, [R3+URZ], R0 ;  /* 0x00000000030095a7 */ /* 0x000ea4000802007f */
[----:B--2---:R-:W-:Y:S05]  /*6d70*/  @!P1 BRA `(.L_x_24) ;  /* 0xfffffffc00f09947 */ /* 0x004fea000383ffff */
[----:B------:R-:W-:Y:S05]  /*6d80*/  BRA `(.L_x_23) ;  /* 0xffffffa800ec7947 */ /* 0x000fea000383ffff */
.L_x_29:
[----:B-1----:R-:W-:-:S04]  /*6d90*/  IMAD.U32 R5, RZ, RZ, UR4 ;  /* 0x00000004ff057e24 */ /* 0x002fc8000f8e00ff */
[----:B------:R1:W2:Y:S03]  /*6da0*/  SYNCS.PHASECHK.TRANS64.TRYWAIT P1, [R5+URZ], R4 ;  /* 0x00000004050075a7 */ /* 0x0002a6000802017f */
[----:B--2---:R-:W-:Y:S05]  /*6db0*/  @!P1 NANOSLEEP.SYNCS 0x989680 ;  /* 0x009896800000995d */ /* 0x004fea0003900000 */
[----:B------:R-:W2:Y:S02]  /*6dc0*/  @!P1 SYNCS.PHASECHK.TRANS64 P1, [R5+URZ], R4 ;  /* 0x00000004050095a7 */ /* 0x000ea4000802007f */
[----:B--2---:R-:W-:Y:S05]  /*6dd0*/  @!P1 BRA `(.L_x_29) ;  /* 0xfffffffc00ec9947 */ /* 0x004fea000383ffff */
[----:B------:R-:W-:Y:S05]  /*6de0*/  BRA `(.L_x_28) ;  /* 0xffffffac00bc7947 */ /* 0x000fea000383ffff */
.L_x_35:
[----:B0-----:R-:W-:-:S04]  /*6df0*/  IMAD.U32 R5, RZ, RZ, UR43 ;  /* 0x0000002bff057e24 */ /* 0x001fc8000f8e00ff */
[----:B------:R0:W1:Y:S03]  /*6e00*/  SYNCS.PHASECHK.TRANS64.TRYWAIT P0, [R5+URZ+0x8], R0 ;  /* 0x00000800050075a7 */ /* 0x000066000800017f */
[----:B-1----:R-:W-:Y:S05]  /*6e10*/  @!P0 NANOSLEEP.SYNCS 0x989680 ;  /* 0x009896800000895d */ /* 0x002fea0003900000 */
[----:B------:R-:W1:Y:S02]  /*6e20*/  @!P0 SYNCS.PHASECHK.TRANS64 P0, [R5+URZ+0x8], R0 ;  /* 0x00000800050085a7 */ /* 0x000e64000800007f */
[----:B-1----:R-:W-:Y:S05]  /*6e30*/  @!P0 BRA `(.L_x_35) ;  /* 0xfffffffc00ec8947 */ /* 0x002fea000383ffff */
[----:B------:R-:W-:Y:S05]  /*6e40*/  BRA `(.L_x_194) ;  /* 0xffffffb000fc7947 */ /* 0x000fea000383ffff */
.L_x_172:
[----:B------:R-:W-:Y:S01]  /*6e50*/  BSSY B1, `(.L_x_195) ;  /* 0x0000006000017945 */ /* 0x000fe20003800000 */
[----:B------:R-:W-:-:S07]  /*6e60*/  IMAD.MOV.U32 R15, RZ, RZ, -0x1 ;  /* 0xffffffffff0f7424 */ /* 0x000fce00078e00ff */
[----:B--2--5:R-:W-:Y:S05]  /*6e70*/  WARPSYNC.COLLECTIVE R15, `(.L_x_196) ;  /* 0x000000000f0c7348 */ /* 0x024fea0003c00000 */
[----:B------:R-:W-:Y:S02]  /*6e80*/  ELECT P6, UR62, PT ;  /* 0x00000000003e782f */ /* 0x000fe400038c0000 */
[----:B------:R-:W-:Y:S01]  /*6e90*/  MOV R14, UR62 ;  /* 0x0000003e000e7c02 */ /* 0x000fe20008000f00 */
[----:B--2--5:R-:W-:Y:S10]  /*6ea0*/  ENDCOLLECTIVE ;  /* 0x000000000000791b */ /* 0x024ff40003800000 */
.L_x_196:
[----:B------:R-:W-:Y:S05]  /*6eb0*/  BSYNC B1 ;  /* 0x0000000000017941 */ /* 0x000fea0003800000 */
.L_x_195:
[----:B------:R-:W-:Y:S05]  /*6ec0*/  BRA `(.L_x_197) ;  /* 0xffffffec00d47947 */ /* 0x000fea000383ffff */
.L_x_175:
[----:B0-----:R0:W1:Y:S02]  /*6ed0*/  SYNCS.PHASECHK.TRANS64.TRYWAIT P1, [R15+URZ+0x28], R6 ;  /* 0x000028060f0075a7 */ /* 0x001064000802017f */
[----:B-1----:R-:W-:Y:S05]  /*6ee0*/  @!P1 NANOSLEEP.SYNCS 0x989680 ;  /* 0x009896800000995d */ /* 0x002fea0003900000 */
[----:B------:R-:W1:Y:S02]  /*6ef0*/  @!P1 SYNCS.PHASECHK.TRANS64 P1, [R15+URZ+0x28], R6 ;  /* 0x000028060f0095a7 */ /* 0x000e64000802007f */
[----:B-1----:R-:W-:Y:S05]  /*6f00*/  @!P1 BRA `(.L_x_175) ;  /* 0xfffffffc00f09947 */ /* 0x002fea000383ffff */
[----:B------:R-:W-:Y:S05]  /*6f10*/  BRA `(.L_x_198) ;  /* 0xfffffff000107947 */ /* 0x000fea000383ffff */
.L_x_184:
[----:B------:R-:W-:Y:S01]  /*6f20*/  BSSY B0, `(.L_x_199) ;  /* 0x0000006000007945 */ /* 0x000fe20003800000 */
[----:B------:R-:W-:-:S07]  /*6f30*/  IMAD.MOV.U32 R15, RZ, RZ, -0x1 ;  /* 0xffffffffff0f7424 */ /* 0x000fce00078e00ff */
[----:B--2--5:R-:W-:Y:S05]  /*6f40*/  WARPSYNC.COLLECTIVE R15, `(.L_x_200) ;  /* 0x000000000f0c7348 */ /* 0x024fea0003c00000 */
[----:B------:R-:W-:Y:S02]  /*6f50*/  ELECT P6, UR62, PT ;  /* 0x00000000003e782f */ /* 0x000fe400038c0000 */
[----:B------:R-:W-:Y:S01]  /*6f60*/  MOV R14, UR62 ;  /* 0x0000003e000e7c02 */ /* 0x000fe20008000f00 */
[----:B--2--5:R-:W-:Y:S10]  /*6f70*/  ENDCOLLECTIVE ;  /* 0x000000000000791b */ /* 0x024ff40003800000 */
.L_x_200:
[----:B------:R-:W-:Y:S05]  /*6f80*/  BSYNC B0 ;  /* 0x0000000000007941 */ /* 0x000fea0003800000 */
.L_x_199:
[----:B------:R-:W-:Y:S05]  /*6f90*/  BRA `(.L_x_201) ;  /* 0xfffffff800787947 */ /* 0x000fea000383ffff */
.L_x_188:
[----:B0-----:R0:W1:Y:S02]  /*6fa0*/  SYNCS.PHASECHK.TRANS64.TRYWAIT P0, [R7+URZ], R2 ;  /* 0x00000002070075a7 */ /* 0x001064000800017f */
[----:B-1----:R-:W-:Y:S05]  /*6fb0*/  @!P0 NANOSLEEP.SYNCS 0x989680 ;  /* 0x009896800000895d */ /* 0x002fea0003900000 */
[----:B------:R-:W1:Y:S02]  /*6fc0*/  @!P0 SYNCS.PHASECHK.TRANS64 P0, [R7+URZ], R2 ;  /* 0x00000002070085a7 */ /* 0x000e64000800007f */
[----:B-1----:R-:W-:Y:S05]  /*6fd0*/  @!P0 BRA `(.L_x_188) ;  /* 0xfffffffc00f08947 */ /* 0x002fea000383ffff */
[----:B------:R-:W-:Y:S05]  /*6fe0*/  BRA `(.L_x_202) ;  /* 0xfffffff800b87947 */ /* 0x000fea000383ffff */
.L_x_189:
[----:B0-----:R0:W1:Y:S02]  /*6ff0*/  SYNCS.PHASECHK.TRANS64.TRYWAIT P0, [R6+URZ], R3 ;  /* 0x00000003060075a7 */ /* 0x001064000800017f */
[----:B-1----:R-:W-:Y:S05]  /*7000*/  @!P0 NANOSLEEP.SYNCS 0x989680 ;  /* 0x009896800000895d */ /* 0x002fea0003900000 */
[----:B------:R-:W1:Y:S02]  /*7010*/  @!P0 SYNCS.PHASECHK.TRANS64 P0, [R6+URZ], R3 ;  /* 0x00000003060085a7 */ /* 0x000e64000800007f */
[----:B-1----:R-:W-:Y:S05]  /*7020*/  @!P0 BRA `(.L_x_189) ;  /* 0xfffffffc00f08947 */ /* 0x002fea000383ffff */
[----:B------:R-:W-:Y:S05]  /*7030*/  BRA `(.L_x_203) ;  /* 0xfffffff800c87947 */ /* 0x000fea000383ffff */
.L_x_190:
[----:B0-----:R0:W1:Y:S02]  /*7040*/  SYNCS.PHASECHK.TRANS64.TRYWAIT P0, [R7+URZ], R4 ;  /* 0x00000004070075a7 */ /* 0x001064000800017f */
[----:B-1----:R-:W-:Y:S05]  /*7050*/  @!P0 NANOSLEEP.SYNCS 0x989680 ;  /* 0x009896800000895d */ /* 0x002fea0003900000 */
[----:B------:R-:W1:Y:S02]  /*7060*/  @!P0 SYNCS.PHASECHK.TRANS64 P0, [R7+URZ], R4 ;  /* 0x00000004070085a7 */ /* 0x000e64000800007f */
[----:B-1----:R-:W-:Y:S05]  /*7070*/  @!P0 BRA `(.L_x_190) ;  /* 0xfffffffc00f08947 */ /* 0x002fea000383ffff */
[----:B------:R-:W-:Y:S05]  /*7080*/  BRA `(.L_x_204) ;  /* 0xfffffff800d87947 */ /* 0x000fea000383ffff */
.L_x_191:
[----:B-1----:R1:W3:Y:S02]  /*7090*/  SYNCS.PHASECHK.TRANS64.TRYWAIT P0, [R6+URZ], R3 ;  /* 0x00000003060075a7 */ /* 0x0022e4000800017f */
[----:B---3--:R-:W-:Y:S05]  /*70a0*/  @!P0 NANOSLEEP.SYNCS 0x989680 ;  /* 0x009896800000895d */ /* 0x008fea0003900000 */
[----:B------:R-:W3:Y:S02]  /*70b0*/  @!P0 SYNCS.PHASECHK.TRANS64 P0, [R6+URZ], R3 ;  /* 0x00000003060085a7 */ /* 0x000ee4000800007f */
[----:B---3--:R-:W-:Y:S05]  /*70c0*/  @!P0 BRA `(.L_x_191) ;  /* 0xfffffffc00f08947 */ /* 0x008fea000383ffff */
[----:B------:R-:W-:Y:S05]  /*70d0*/  BRA `(.L_x_205) ;  /* 0xfffffff800e07947 */ /* 0x000fea000383ffff */
.L_x_206:
[----:B------:R-:W-:-:S00]  /*70e0*/  BRA `(.L_x_206) ;  /* 0xfffffffc00fc7947 */ /* 0x000fc0000383ffff */
[----:B------:R-:W-:-:S00]  /*70f0*/  NOP ;  /* 0x0000000000007918 */ /* 0x000fc00000000000 */
        /* <DEDUP_REMOVED lines=8> */
.L_x_207:


//--------------------- .nv.global.init           --------------------------
	.section	.nv.global.init,"aw",@progbits
.nv.global.init:
	.type		$str$22,@object
	.size		$str$22,($str$23 - $str$22)
$str$22:
        /*0000*/ 	.byte	0x6b, 0x5f, 0x74, 0x69, 0x6c, 0x65, 0x5f, 0x63, 0x6f, 0x75, 0x6e, 0x74, 0x20, 0x3e, 0x3d, 0x20
        /*0010*/ 	.byte	0x31, 0x00
	.type		$str$23,@object
	.size		$str$23,(__unnamed_1 - $str$23)
$str$23:
        /*0012*/ 	.byte	0x2f, 0x74, 0x6d, 0x70, 0x2f, 0x63, 0x75, 0x74, 0x6c, 0x61, 0x73, 0x73, 0x5f, 0x73, 0x77, 0x65
        /*0022*/ 	.byte	0x65, 0x70, 0x5f, 0x73, 0x72, 0x63, 0x2f, 0x69, 0x6e, 0x63, 0x6c, 0x75, 0x64, 0x65, 0x2f, 0x63
        /*0032*/ 	.byte	0x75, 0x74, 0x6c, 0x61, 0x73, 0x73, 0x2f, 0x67, 0x65, 0x6d, 0x6d, 0x2f, 0x63, 0x6f, 0x6c, 0x6c
        /*0042*/ 	.byte	0x65, 0x63, 0x74, 0x69, 0x76, 0x65, 0x2f, 0x73, 0x6d, 0x39, 0x30, 0x5f, 0x6d, 0x6d, 0x61, 0x5f
        /*0052*/ 	.byte	0x74, 0x6d, 0x61, 0x5f, 0x67, 0x6d, 0x6d, 0x61, 0x5f, 0x73, 0x73, 0x5f, 0x77, 0x61, 0x72, 0x70
        /*0062*/ 	.byte	0x73, 0x70, 0x65, 0x63, 0x69, 0x61, 0x6c, 0x69, 0x7a, 0x65, 0x64, 0x2e, 0x68, 0x70, 0x70, 0x00
	.type		__unnamed_1,@object
	.size		__unnamed_1,(.L_0 - __unnamed_1)
__unnamed_1:
        /*0072*/ 	.byte	0x76, 0x6f, 0x69, 0x64, 0x20, 0x63, 0x75, 0x74, 0x6c, 0x61, 0x73, 0x73, 0x3a, 0x3a, 0x67, 0x65
        /* <DEDUP_REMOVED lines=172> */
        /*0b42*/ 	.byte	0x69, 0x64, 0x65, 0x6e, 0x74, 0x69, 0x74, 0x79, 0x5d, 0x00
.L_0:


//--------------------- .nv.shared._ZN7cutlass13device_kernelINS_4gemm6kernel13GemmUniversalIN4cute5tupleIJiiiiEEENS1_10collective13CollectiveMmaINS1_34MainloopSm90TmaGmmaWarpSpecializedILi5ENS5_IJNS4_1CILi1EEENSA_ILi2EEESB_EEENS1_32KernelTmaWarpSpecializedPingpongEEENS5_IJNSA_ILi64EEENSA_ILi128EEESH_EEEaNS5_IJlSB_lEEEaSJ_NS4_8TiledMMAINS4_8MMA_AtomIJNS4_4SM904GMMA27MMA_64x128x32_S32S8S8_SS_TNEEEENS4_6LayoutINS5_IJSB_SB_SB_EEENS5_IJNSA_ILi0EEESS_SS_EEEEENS5_IJNS4_10UnderscoreESV_SV_EEEEENS4_23SM90_TMA_LOAD_MULTICASTENS4_14ComposedLayoutINS4_7SwizzleILi3ELi4ELi3EEENS4_18smem_ptr_flag_bitsILi8EEENSQ_INS5_IJNSA_ILi8EEESH_EEENS5_IJSH_SB_EEEEEEEvNS4_8identityENS4_13SM90_TMA_LOADES18_vS19_EENS_8epilogue10collective6detail29Sm90TmaWarpSpecializedAdapterINS1D_15DefaultEpilogueIaSJ_SJ_NS1C_6thread17LinearCombinationIaLi1EiiLNS1H_9ScaleType4KindE0ELNS_15FloatRoundStyleE2EaEENS1_15EpilogueDefaultEEEEEvvEEEEvNT_6ParamsE --------------------------
	.section	.nv.shared._ZN7cutlass13device_kernelINS_4gemm6kernel13GemmUniversalIN4cute5tupleIJiiiiEEENS1_10collective13CollectiveMmaINS1_34MainloopSm90TmaGmmaWarpSpecializedILi5ENS5_IJNS4_1CILi1EEENSA_ILi2EEESB_EEENS1_32KernelTmaWarpSpecializedPingpongEEENS5_IJNSA_ILi64EEENSA_ILi128EEESH_EEEaNS5_IJlSB_lEEEaSJ_NS4_8TiledMMAINS4_8MMA_AtomIJNS4_4SM904GMMA27MMA_64x128x32_S32S8S8_SS_TNEEEENS4_6LayoutINS5_IJSB_SB_SB_EEENS5_IJNSA_ILi0EEESS_SS_EEEEENS5_IJNS4_10UnderscoreESV_SV_EEEEENS4_23SM90_TMA_LOAD_MULTICASTENS4_14ComposedLayoutINS4_7SwizzleILi3ELi4ELi3EEENS4_18smem_ptr_flag_bitsILi8EEENSQ_INS5_IJNSA_ILi8EEESH_EEENS5_IJSH_SB_EEEEEEEvNS4_8identityENS4_13SM90_TMA_LOADES18_vS19_EENS_8epilogue10collective6detail29Sm90TmaWarpSpecializedAdapterINS1D_15DefaultEpilogueIaSJ_SJ_NS1C_6thread17LinearCombinationIaLi1EiiLNS1H_9ScaleType4KindE0ELNS_15FloatRoundStyleE2EaEENS1_15EpilogueDefaultEEEEEvvEEEEvNT_6ParamsE,"aw",@nobits
	.sectionflags	@""
	.align	16
	.zero		1024


//--------------------- .nv.shared.reserved.0     --------------------------
	.section	.nv.shared.reserved.0,"aw",@nobits
	.weak		__nv_reservedSMEM_offset_0_alias
	.size		__nv_reservedSMEM_offset_0_alias, 0, 0
	.other		__nv_reservedSMEM_offset_0_alias,@"STO_CUDA_RESERVED_SHARED STV_DEFAULT"
__nv_reservedSMEM_offset_0_alias:
	.zero		0


//--------------------- .nv.global                --------------------------
	.section	.nv.global,"aw",@nobits
.nv.global:
	.type		_ZN39_INTERNAL_b455209a_4_k_cu_11687a20_49134cute1_E,@object
	.size		_ZN39_INTERNAL_b455209a_4_k_cu_11687a20_49134cute1_E,(_ZN39_INTERNAL_b455209a_4_k_cu_11687a20_49134cuda3std3__45__cpo6cbeginE - _ZN39_INTERNAL_b455209a_4_k_cu_11687a20_49134cute1_E)
_ZN39_INTERNAL_b455209a_4_k_cu_11687a20_49134cute1_E:
	.zero		1
	.type		_ZN39_INTERNAL_b455209a_4_k_cu_11687a20_49134cuda3std3__45__cpo6cbeginE,@object
	.size		_ZN39_INTERNAL_b455209a_4_k_cu_11687a20_49134cuda3std3__45__cpo6cbeginE,(_ZN39_INTERNAL_b455209a_4_k_cu_11687a20_49134cuda3std3__48in_placeE - _ZN39_INTERNAL_b455209a_4_k_cu_11687a20_49134cuda3std3__45__cpo6cbeginE)
_ZN39_INTERNAL_b455209a_4_k_cu_11687a20_49134cuda3std3__45__cpo6cbeginE:
	.zero		1
	.type		_ZN39_INTERNAL_b455209a_4_k_cu_11687a20_49134cuda3std3__48in_placeE,@object
	.size		_ZN39_INTERNAL_b455209a_4_k_cu_11687a20_49134cuda3std3__48in_placeE,(_ZN39_INTERNAL_b455209a_4_k_cu_11687a20_49134cuda3std6ranges3__45__cpo9iter_moveE - _ZN39_INTERNAL_b455209a_4_k_cu_11687a20_49134cuda3std3__48in_placeE)
_ZN39_INTERNAL_b455209a_4_k_cu_11687a20_49134cuda3std3__48in_placeE:
	.zero		1
	.type		_ZN39_INTERNAL_b455209a_4_k_cu_11687a20_49134cuda3std6ranges3__45__cpo9iter_moveE,@object
	.size		_ZN39_INTERNAL_b455209a_4_k_cu_11687a20_49134cuda3std6ranges3__45__cpo9iter_moveE,(_ZN39_INTERNAL_b455209a_4_k_cu_11687a20_49134cuda3std3__45__cpo5beginE - _ZN39_INTERNAL_b455209a_4_k_cu_11687a20_49134cuda3std6ranges3__45__cpo9iter_moveE)
_ZN39_INTERNAL_b455209a_4_k_cu_11687a20_49134cuda3std6ranges3__45__cpo9iter_moveE:
	.zero		1
	.type		_ZN39_INTERNAL_b455209a_4_k_cu_11687a20_49134cuda3std3__45__cpo5beginE,@object
	.size		_ZN39_INTERNAL_b455209a_4_k_cu_11687a20_49134cuda3std3__45__cpo5beginE,(_ZN39_INTERNAL_b455209a_4_k_cu_11687a20_49134cuda3std3__441_GLOBAL__N__b455209a_4_k_cu_11687a20_49136ignoreE - _ZN39_INTERNAL_b455209a_4_k_cu_11687a20_49134cuda3std3__45__cpo5beginE)
_ZN39_INTERNAL_b455209a_4_k_cu_11687a20_49134cuda3std3__45__cpo5beginE:
	.zero		1
	.type		_ZN39_INTERNAL_b455209a_4_k_cu_11687a20_49134cuda3std3__441_GLOBAL__N__b455209a_4_k_cu_11687a20_49136ignoreE,@object
	.size		_ZN39_INTERNAL_b455209a_4_k_cu_11687a20_49134cuda3std3__441_GLOBAL__N__b455209a_4_k_cu_11687a20_49136ignoreE,(_ZN39_INTERNAL_b455209a_4_k_cu_11687a20_49134cute7productE - _ZN39_INTERNAL_b455209a_4_k_cu_11687a20_49134cuda3std3__441_GLOBAL__N__b455209a_4_k_cu_11687a20_49136ignoreE)
_ZN39_INTERNAL_b455209a_4_k_cu_11687a20_49134cuda3std3__441_GLOBAL__N__b455209a_4_k_cu_11687a20_49136ignoreE:
	.zero		1
	.type		_ZN39_INTERNAL_b455209a_4_k_cu_11687a20_49134cute7productE,@object
	.size		_ZN39_INTERNAL_b455209a_4_k_cu_11687a20_49134cute7productE,(_ZN39_INTERNAL_b455209a_4_k_cu_11687a20_49134cuda3std3__45__cpo3endE - _ZN39_INTERNAL_b455209a_4_k_cu_11687a20_49134cute7productE)
_ZN39_INTERNAL_b455209a_4_k_cu_11687a20_49134cute7productE:
	.zero		1
	.type		_ZN39_INTERNAL_b455209a_4_k_cu_11687a20_49134cuda3std3__45__cpo3endE,@object
	.size		_ZN39_INTERNAL_b455209a_4_k_cu_11687a20_49134cuda3std3__45__cpo3endE,(_ZN39_INTERNAL_b455209a_4_k_cu_11687a20_49134cuda3std3__419piecewise_constructE - _ZN39_INTERNAL_b455209a_4_k_cu_11687a20_49134cuda3std3__45__cpo3endE)
_ZN39_INTERNAL_b455209a_4_k_cu_11687a20_49134cuda3std3__45__cpo3endE:
	.zero		1
	.type		_ZN39_INTERNAL_b455209a_4_k_cu_11687a20_49134cuda3std3__419piecewise_constructE,@object
	.size		_ZN39_INTERNAL_b455209a_4_k_cu_11687a20_49134cuda3std3__419piecewise_constructE,(_ZN39_INTERNAL_b455209a_4_k_cu_11687a20_49134cuda3std3__45__cpo4cendE - _ZN39_INTERNAL_b455209a_4_k_cu_11687a20_49134cuda3std3__419piecewise_constructE)
_ZN39_INTERNAL_b455209a_4_k_cu_11687a20_49134cuda3std3__419piecewise_constructE:
	.zero		1
	.type		_ZN39_INTERNAL_b455209a_4_k_cu_11687a20_49134cuda3std3__45__cpo4cendE,@object
	.size		_ZN39_INTERNAL_b455209a_4_k_cu_11687a20_49134cuda3std3__45__cpo4cendE,(_ZN39_INTERNAL_b455209a_4_k_cu_11687a20_49134cuda3std6ranges3__45__cpo4swapE - _ZN39_INTERNAL_b455209a_4_k_cu_11687a20_49134cuda3std3__45__cpo4cendE)
_ZN39_INTERNAL_b455209a_4_k_cu_11687a20_49134cuda3std3__45__cpo4cendE:
	.zero		1
	.type		_ZN39_INTERNAL_b455209a_4_k_cu_11687a20_49134cuda3std6ranges3__45__cpo4swapE,@object
	.size		_ZN39_INTERNAL_b455209a_4_k_cu_11687a20_49134cuda3std6ranges3__45__cpo4swapE,(.L_8 - _ZN39_INTERNAL_b455209a_4_k_cu_11687a20_49134cuda3std6ranges3__45__cpo4swapE)
_ZN39_INTERNAL_b455209a_4_k_cu_11687a20_49134cuda3std6ranges3__45__cpo4swapE:
	.zero		1
.L_8:


//--------------------- .nv.constant0._ZN7cutlass13device_kernelINS_4gemm6kernel13GemmUniversalIN4cute5tupleIJiiiiEEENS1_10collective13CollectiveMmaINS1_34MainloopSm90TmaGmmaWarpSpecializedILi5ENS5_IJNS4_1CILi1EEENSA_ILi2EEESB_EEENS1_32KernelTmaWarpSpecializedPingpongEEENS5_IJNSA_ILi64EEENSA_ILi128EEESH_EEEaNS5_IJlSB_lEEEaSJ_NS4_8TiledMMAINS4_8MMA_AtomIJNS4_4SM904GMMA27MMA_64x128x32_S32S8S8_SS_TNEEEENS4_6LayoutINS5_IJSB_SB_SB_EEENS5_IJNSA_ILi0EEESS_SS_EEEEENS5_IJNS4_10UnderscoreESV_SV_EEEEENS4_23SM90_TMA_LOAD_MULTICASTENS4_14ComposedLayoutINS4_7SwizzleILi3ELi4ELi3EEENS4_18smem_ptr_flag_bitsILi8EEENSQ_INS5_IJNSA_ILi8EEESH_EEENS5_IJSH_SB_EEEEEEEvNS4_8identityENS4_13SM90_TMA_LOADES18_vS19_EENS_8epilogue10collective6detail29Sm90TmaWarpSpecializedAdapterINS1D_15DefaultEpilogueIaSJ_SJ_NS1C_6thread17LinearCombinationIaLi1EiiLNS1H_9ScaleType4KindE0ELNS_15FloatRoundStyleE2EaEENS1_15EpilogueDefaultEEEEEvvEEEEvNT_6ParamsE --------------------------
	.section	.nv.constant0._ZN7cutlass13device_kernelINS_4gemm6kernel13GemmUniversalIN4cute5tupleIJiiiiEEENS1_10collective13CollectiveMmaINS1_34MainloopSm90TmaGmmaWarpSpecializedILi5ENS5_IJNS4_1CILi1EEENSA_ILi2EEESB_EEENS1_32KernelTmaWarpSpecializedPingpongEEENS5_IJNSA_ILi64EEENSA_ILi128EEESH_EEEaNS5_IJlSB_lEEEaSJ_NS4_8TiledMMAINS4_8MMA_AtomIJNS4_4SM904GMMA27MMA_64x128x32_S32S8S8_SS_TNEEEENS4_6LayoutINS5_IJSB_SB_SB_EEENS5_IJNSA_ILi0EEESS_SS_EEEEENS5_IJNS4_10UnderscoreESV_SV_EEEEENS4_23SM90_TMA_LOAD_MULTICASTENS4_14ComposedLayoutINS4_7SwizzleILi3ELi4ELi3EEENS4_18smem_ptr_flag_bitsILi8EEENSQ_INS5_IJNSA_ILi8EEESH_EEENS5_IJSH_SB_EEEEEEEvNS4_8identityENS4_13SM90_TMA_LOADES18_vS19_EENS_8epilogue10collective6detail29Sm90TmaWarpSpecializedAdapterINS1D_15DefaultEpilogueIaSJ_SJ_NS1C_6thread17LinearCombinationIaLi1EiiLNS1H_9ScaleType4KindE0ELNS_15FloatRoundStyleE2EaEENS1_15EpilogueDefaultEEEEEvvEEEEvNT_6ParamsE,"a",@progbits
	.sectionflags	@""
	.align	4
.nv.constant0._ZN7cutlass13device_kernelINS_4gemm6kernel13GemmUniversalIN4cute5tupleIJiiiiEEENS1_10collective13CollectiveMmaINS1_34MainloopSm90TmaGmmaWarpSpecializedILi5ENS5_IJNS4_1CILi1EEENSA_ILi2EEESB_EEENS1_32KernelTmaWarpSpecializedPingpongEEENS5_IJNSA_ILi64EEENSA_ILi128EEESH_EEEaNS5_IJlSB_lEEEaSJ_NS4_8TiledMMAINS4_8MMA_AtomIJNS4_4SM904GMMA27MMA_64x128x32_S32S8S8_SS_TNEEEENS4_6LayoutINS5_IJSB_SB_SB_EEENS5_IJNSA_ILi0EEESS_SS_EEEEENS5_IJNS4_10UnderscoreESV_SV_EEEEENS4_23SM90_TMA_LOAD_MULTICASTENS4_14ComposedLayoutINS4_7SwizzleILi3ELi4ELi3EEENS4_18smem_ptr_flag_bitsILi8EEENSQ_INS5_IJNSA_ILi8EEESH_EEENS5_IJSH_SB_EEEEEEEvNS4_8identityENS4_13SM90_TMA_LOADES18_vS19_EENS_8epilogue10collective6detail29Sm90TmaWarpSpecializedAdapterINS1D_15DefaultEpilogueIaSJ_SJ_NS1C_6thread17LinearCombinationIaLi1EiiLNS1H_9ScaleType4KindE0ELNS_15FloatRoundStyleE2EaEENS1_15EpilogueDefaultEEEEEvvEEEEvNT_6ParamsE:
	.zero		1664


//--------------------- SYMBOLS --------------------------

	.type		.nv.reservedSmem.offset0,@object
	.size		.nv.reservedSmem.offset0,0x4
	.type		__assertfail,@function
